//
// Generated by NVIDIA NVVM Compiler
//
// Compiler Build ID: CL-36424714
// Cuda compilation tools, release 13.0, V13.0.88
// Based on NVVM 20.0.0
//

.version 9.0
.target sm_100
.address_size 64

	// .globl	_Z12setup_kerneljP17curandStateXORWOW
.func  (.param .align 16 .b8 func_retval0[16]) __internal_trig_reduction_slowpathd
(
	.param .b64 __internal_trig_reduction_slowpathd_param_0
)
;
.global .align 4 .b8 precalc_xorwow_matrix[102400];
.global .align 4 .b8 precalc_xorwow_offset_matrix[102400];
.global .align 4 .b8 mrg32k3aM1[2304];
.global .align 4 .b8 mrg32k3aM2[2304];
.global .align 4 .b8 mrg32k3aM1SubSeq[2016];
.global .align 4 .b8 mrg32k3aM2SubSeq[2016];
.global .align 4 .b8 mrg32k3aM1Seq[2304];
.global .align 4 .b8 mrg32k3aM2Seq[2304];
.const .align 8 .b8 __cr_lgamma_table[72];
.global .align 8 .b8 __cudart_i2opi_d[144] = {8, 93, 141, 31, 177, 95, 251, 107, 234, 146, 82, 138, 247, 57, 7, 61, 123, 241, 229, 235, 199, 186, 39, 117, 45, 234, 95, 158, 102, 63, 70, 79, 183, 9, 203, 39, 207, 126, 54, 109, 31, 109, 10, 90, 139, 17, 47, 239, 15, 152, 5, 222, 255, 151, 248, 31, 59, 40, 249, 189, 139, 95, 132, 156, 244, 57, 83, 131, 57, 214, 145, 57, 65, 126, 95, 180, 38, 112, 156, 233, 132, 68, 187, 46, 245, 53, 130, 232, 62, 167, 41, 177, 28, 235, 29, 254, 28, 146, 209, 9, 234, 46, 73, 6, 224, 210, 77, 66, 58, 110, 36, 183, 97, 197, 187, 222, 171, 99, 81, 254, 65, 144, 67, 60, 153, 149, 98, 219, 192, 221, 52, 245, 209, 87, 39, 252, 41, 21, 68, 78, 110, 131, 249, 162};
.global .align 16 .b8 __cudart_sin_cos_coeffs[128] = {70, 210, 176, 44, 241, 229, 90, 190, 146, 227, 172, 105, 227, 29, 199, 62, 161, 98, 219, 25, 160, 1, 42, 191, 24, 8, 17, 17, 17, 17, 129, 63, 84, 85, 85, 85, 85, 85, 197, 191, 0, 0, 0, 0, 0, 0, 0, 0, 0, 0, 0, 0, 0, 0, 0, 0, 100, 129, 253, 32, 131, 255, 168, 189, 40, 133, 239, 193, 167, 238, 33, 62, 217, 230, 6, 142, 79, 126, 146, 190, 233, 188, 221, 25, 160, 1, 250, 62, 71, 93, 193, 22, 108, 193, 86, 191, 81, 85, 85, 85, 85, 85, 165, 63, 0, 0, 0, 0, 0, 0, 224, 191, 0, 0, 0, 0, 0, 0, 240, 63};

.visible .entry _Z12setup_kerneljP17curandStateXORWOW(
	.param .u32 _Z12setup_kerneljP17curandStateXORWOW_param_0,
	.param .u64 .ptr .align 1 _Z12setup_kerneljP17curandStateXORWOW_param_1
)
{
	.reg .pred 	%p<24>;
	.reg .b32 	%r<409>;
	.reg .b64 	%rd<18>;

	ld.param.u32 	%r182, [_Z12setup_kerneljP17curandStateXORWOW_param_0];
	ld.param.u64 	%rd8, [_Z12setup_kerneljP17curandStateXORWOW_param_1];
	cvta.to.global.u64 	%rd9, %rd8;
	mov.u32 	%r183, %tid.x;
	mov.u32 	%r184, %ntid.x;
	mov.u32 	%r185, %ctaid.x;
	mad.lo.s32 	%r186, %r184, %r185, %r183;
	cvt.u64.u32 	%rd17, %r186;
	mul.wide.u32 	%rd10, %r186, 48;
	add.s64 	%rd2, %rd9, %rd10;
	xor.b32  	%r187, %r182, -1429050551;
	mul.lo.s32 	%r188, %r187, 1099087573;
	add.s32 	%r189, %r188, -638133224;
	add.s32 	%r190, %r188, 123456789;
	st.global.v2.u32 	[%rd2], {%r189, %r190};
	xor.b32  	%r191, %r188, 362436069;
	mov.b32 	%r192, -123459836;
	st.global.v2.u32 	[%rd2+8], {%r191, %r192};
	add.s32 	%r193, %r188, 5783321;
	mov.b32 	%r194, -589760388;
	st.global.v2.u32 	[%rd2+16], {%r194, %r193};
	setp.eq.s32 	%p1, %r186, 0;
	@%p1 bra 	$L__BB0_42;
	mov.b32 	%r315, 0;
	mov.u64 	%rd12, precalc_xorwow_matrix;
$L__BB0_2:
	and.b64  	%rd4, %rd17, 3;
	setp.eq.s64 	%p2, %rd4, 0;
	@%p2 bra 	$L__BB0_41;
	mul.wide.u32 	%rd11, %r315, 3200;
	add.s64 	%rd5, %rd12, %rd11;
	cvt.u32.u64 	%r2, %rd4;
	mov.b32 	%r316, 0;
$L__BB0_4:
	mov.b32 	%r329, 0;
	mov.u32 	%r330, %r329;
	mov.u32 	%r331, %r329;
	mov.u32 	%r332, %r329;
	mov.u32 	%r333, %r329;
	mov.u32 	%r322, %r329;
$L__BB0_5:
	mul.wide.u32 	%rd13, %r322, 4;
	add.s64 	%rd14, %rd2, %rd13;
	ld.global.u32 	%r10, [%rd14+4];
	shl.b32 	%r11, %r322, 5;
	mov.b32 	%r328, 0;
$L__BB0_6:
	.pragma "nounroll";
	shr.u32 	%r199, %r10, %r328;
	and.b32  	%r200, %r199, 1;
	setp.eq.b32 	%p3, %r200, 1;
	not.pred 	%p4, %p3;
	add.s32 	%r201, %r11, %r328;
	mul.lo.s32 	%r202, %r201, 5;
	mul.wide.u32 	%rd15, %r202, 4;
	add.s64 	%rd6, %rd5, %rd15;
	@%p4 bra 	$L__BB0_8;
	ld.global.u32 	%r203, [%rd6];
	xor.b32  	%r333, %r333, %r203;
	ld.global.u32 	%r204, [%rd6+4];
	xor.b32  	%r332, %r332, %r204;
	ld.global.u32 	%r205, [%rd6+8];
	xor.b32  	%r331, %r331, %r205;
	ld.global.u32 	%r206, [%rd6+12];
	xor.b32  	%r330, %r330, %r206;
	ld.global.u32 	%r207, [%rd6+16];
	xor.b32  	%r329, %r329, %r207;
$L__BB0_8:
	and.b32  	%r209, %r199, 2;
	setp.eq.s32 	%p5, %r209, 0;
	@%p5 bra 	$L__BB0_10;
	ld.global.u32 	%r210, [%rd6+20];
	xor.b32  	%r333, %r333, %r210;
	ld.global.u32 	%r211, [%rd6+24];
	xor.b32  	%r332, %r332, %r211;
	ld.global.u32 	%r212, [%rd6+28];
	xor.b32  	%r331, %r331, %r212;
	ld.global.u32 	%r213, [%rd6+32];
	xor.b32  	%r330, %r330, %r213;
	ld.global.u32 	%r214, [%rd6+36];
	xor.b32  	%r329, %r329, %r214;
$L__BB0_10:
	and.b32  	%r216, %r199, 4;
	setp.eq.s32 	%p6, %r216, 0;
	@%p6 bra 	$L__BB0_12;
	ld.global.u32 	%r217, [%rd6+40];
	xor.b32  	%r333, %r333, %r217;
	ld.global.u32 	%r218, [%rd6+44];
	xor.b32  	%r332, %r332, %r218;
	ld.global.u32 	%r219, [%rd6+48];
	xor.b32  	%r331, %r331, %r219;
	ld.global.u32 	%r220, [%rd6+52];
	xor.b32  	%r330, %r330, %r220;
	ld.global.u32 	%r221, [%rd6+56];
	xor.b32  	%r329, %r329, %r221;
$L__BB0_12:
	and.b32  	%r223, %r199, 8;
	setp.eq.s32 	%p7, %r223, 0;
	@%p7 bra 	$L__BB0_14;
	ld.global.u32 	%r224, [%rd6+60];
	xor.b32  	%r333, %r333, %r224;
	ld.global.u32 	%r225, [%rd6+64];
	xor.b32  	%r332, %r332, %r225;
	ld.global.u32 	%r226, [%rd6+68];
	xor.b32  	%r331, %r331, %r226;
	ld.global.u32 	%r227, [%rd6+72];
	xor.b32  	%r330, %r330, %r227;
	ld.global.u32 	%r228, [%rd6+76];
	xor.b32  	%r329, %r329, %r228;
$L__BB0_14:
	and.b32  	%r230, %r199, 16;
	setp.eq.s32 	%p8, %r230, 0;
	@%p8 bra 	$L__BB0_16;
	ld.global.u32 	%r231, [%rd6+80];
	xor.b32  	%r333, %r333, %r231;
	ld.global.u32 	%r232, [%rd6+84];
	xor.b32  	%r332, %r332, %r232;
	ld.global.u32 	%r233, [%rd6+88];
	xor.b32  	%r331, %r331, %r233;
	ld.global.u32 	%r234, [%rd6+92];
	xor.b32  	%r330, %r330, %r234;
	ld.global.u32 	%r235, [%rd6+96];
	xor.b32  	%r329, %r329, %r235;
$L__BB0_16:
	and.b32  	%r237, %r199, 32;
	setp.eq.s32 	%p9, %r237, 0;
	@%p9 bra 	$L__BB0_18;
	ld.global.u32 	%r238, [%rd6+100];
	xor.b32  	%r333, %r333, %r238;
	ld.global.u32 	%r239, [%rd6+104];
	xor.b32  	%r332, %r332, %r239;
	ld.global.u32 	%r240, [%rd6+108];
	xor.b32  	%r331, %r331, %r240;
	ld.global.u32 	%r241, [%rd6+112];
	xor.b32  	%r330, %r330, %r241;
	ld.global.u32 	%r242, [%rd6+116];
	xor.b32  	%r329, %r329, %r242;
$L__BB0_18:
	and.b32  	%r244, %r199, 64;
	setp.eq.s32 	%p10, %r244, 0;
	@%p10 bra 	$L__BB0_20;
	ld.global.u32 	%r245, [%rd6+120];
	xor.b32  	%r333, %r333, %r245;
	ld.global.u32 	%r246, [%rd6+124];
	xor.b32  	%r332, %r332, %r246;
	ld.global.u32 	%r247, [%rd6+128];
	xor.b32  	%r331, %r331, %r247;
	ld.global.u32 	%r248, [%rd6+132];
	xor.b32  	%r330, %r330, %r248;
	ld.global.u32 	%r249, [%rd6+136];
	xor.b32  	%r329, %r329, %r249;
$L__BB0_20:
	and.b32  	%r251, %r199, 128;
	setp.eq.s32 	%p11, %r251, 0;
	@%p11 bra 	$L__BB0_22;
	ld.global.u32 	%r252, [%rd6+140];
	xor.b32  	%r333, %r333, %r252;
	ld.global.u32 	%r253, [%rd6+144];
	xor.b32  	%r332, %r332, %r253;
	ld.global.u32 	%r254, [%rd6+148];
	xor.b32  	%r331, %r331, %r254;
	ld.global.u32 	%r255, [%rd6+152];
	xor.b32  	%r330, %r330, %r255;
	ld.global.u32 	%r256, [%rd6+156];
	xor.b32  	%r329, %r329, %r256;
$L__BB0_22:
	and.b32  	%r258, %r199, 256;
	setp.eq.s32 	%p12, %r258, 0;
	@%p12 bra 	$L__BB0_24;
	ld.global.u32 	%r259, [%rd6+160];
	xor.b32  	%r333, %r333, %r259;
	ld.global.u32 	%r260, [%rd6+164];
	xor.b32  	%r332, %r332, %r260;
	ld.global.u32 	%r261, [%rd6+168];
	xor.b32  	%r331, %r331, %r261;
	ld.global.u32 	%r262, [%rd6+172];
	xor.b32  	%r330, %r330, %r262;
	ld.global.u32 	%r263, [%rd6+176];
	xor.b32  	%r329, %r329, %r263;
$L__BB0_24:
	and.b32  	%r265, %r199, 512;
	setp.eq.s32 	%p13, %r265, 0;
	@%p13 bra 	$L__BB0_26;
	ld.global.u32 	%r266, [%rd6+180];
	xor.b32  	%r333, %r333, %r266;
	ld.global.u32 	%r267, [%rd6+184];
	xor.b32  	%r332, %r332, %r267;
	ld.global.u32 	%r268, [%rd6+188];
	xor.b32  	%r331, %r331, %r268;
	ld.global.u32 	%r269, [%rd6+192];
	xor.b32  	%r330, %r330, %r269;
	ld.global.u32 	%r270, [%rd6+196];
	xor.b32  	%r329, %r329, %r270;
$L__BB0_26:
	and.b32  	%r272, %r199, 1024;
	setp.eq.s32 	%p14, %r272, 0;
	@%p14 bra 	$L__BB0_28;
	ld.global.u32 	%r273, [%rd6+200];
	xor.b32  	%r333, %r333, %r273;
	ld.global.u32 	%r274, [%rd6+204];
	xor.b32  	%r332, %r332, %r274;
	ld.global.u32 	%r275, [%rd6+208];
	xor.b32  	%r331, %r331, %r275;
	ld.global.u32 	%r276, [%rd6+212];
	xor.b32  	%r330, %r330, %r276;
	ld.global.u32 	%r277, [%rd6+216];
	xor.b32  	%r329, %r329, %r277;
$L__BB0_28:
	and.b32  	%r279, %r199, 2048;
	setp.eq.s32 	%p15, %r279, 0;
	@%p15 bra 	$L__BB0_30;
	ld.global.u32 	%r280, [%rd6+220];
	xor.b32  	%r333, %r333, %r280;
	ld.global.u32 	%r281, [%rd6+224];
	xor.b32  	%r332, %r332, %r281;
	ld.global.u32 	%r282, [%rd6+228];
	xor.b32  	%r331, %r331, %r282;
	ld.global.u32 	%r283, [%rd6+232];
	xor.b32  	%r330, %r330, %r283;
	ld.global.u32 	%r284, [%rd6+236];
	xor.b32  	%r329, %r329, %r284;
$L__BB0_30:
	and.b32  	%r286, %r199, 4096;
	setp.eq.s32 	%p16, %r286, 0;
	@%p16 bra 	$L__BB0_32;
	ld.global.u32 	%r287, [%rd6+240];
	xor.b32  	%r333, %r333, %r287;
	ld.global.u32 	%r288, [%rd6+244];
	xor.b32  	%r332, %r332, %r288;
	ld.global.u32 	%r289, [%rd6+248];
	xor.b32  	%r331, %r331, %r289;
	ld.global.u32 	%r290, [%rd6+252];
	xor.b32  	%r330, %r330, %r290;
	ld.global.u32 	%r291, [%rd6+256];
	xor.b32  	%r329, %r329, %r291;
$L__BB0_32:
	and.b32  	%r293, %r199, 8192;
	setp.eq.s32 	%p17, %r293, 0;
	@%p17 bra 	$L__BB0_34;
	ld.global.u32 	%r294, [%rd6+260];
	xor.b32  	%r333, %r333, %r294;
	ld.global.u32 	%r295, [%rd6+264];
	xor.b32  	%r332, %r332, %r295;
	ld.global.u32 	%r296, [%rd6+268];
	xor.b32  	%r331, %r331, %r296;
	ld.global.u32 	%r297, [%rd6+272];
	xor.b32  	%r330, %r330, %r297;
	ld.global.u32 	%r298, [%rd6+276];
	xor.b32  	%r329, %r329, %r298;
$L__BB0_34:
	and.b32  	%r300, %r199, 16384;
	setp.eq.s32 	%p18, %r300, 0;
	@%p18 bra 	$L__BB0_36;
	ld.global.u32 	%r301, [%rd6+280];
	xor.b32  	%r333, %r333, %r301;
	ld.global.u32 	%r302, [%rd6+284];
	xor.b32  	%r332, %r332, %r302;
	ld.global.u32 	%r303, [%rd6+288];
	xor.b32  	%r331, %r331, %r303;
	ld.global.u32 	%r304, [%rd6+292];
	xor.b32  	%r330, %r330, %r304;
	ld.global.u32 	%r305, [%rd6+296];
	xor.b32  	%r329, %r329, %r305;
$L__BB0_36:
	and.b32  	%r307, %r199, 32768;
	setp.eq.s32 	%p19, %r307, 0;
	@%p19 bra 	$L__BB0_38;
	ld.global.u32 	%r308, [%rd6+300];
	xor.b32  	%r333, %r333, %r308;
	ld.global.u32 	%r309, [%rd6+304];
	xor.b32  	%r332, %r332, %r309;
	ld.global.u32 	%r310, [%rd6+308];
	xor.b32  	%r331, %r331, %r310;
	ld.global.u32 	%r311, [%rd6+312];
	xor.b32  	%r330, %r330, %r311;
	ld.global.u32 	%r312, [%rd6+316];
	xor.b32  	%r329, %r329, %r312;
$L__BB0_38:
	add.s32 	%r328, %r328, 16;
	setp.ne.s32 	%p20, %r328, 32;
	@%p20 bra 	$L__BB0_6;
	mad.lo.s32 	%r313, %r322, -31, %r11;
	add.s32 	%r322, %r313, 1;
	setp.ne.s32 	%p21, %r322, 5;
	@%p21 bra 	$L__BB0_5;
	st.global.u32 	[%rd2+4], %r333;
	st.global.u32 	[%rd2+8], %r332;
	st.global.u32 	[%rd2+12], %r331;
	st.global.u32 	[%rd2+16], %r330;
	st.global.u32 	[%rd2+20], %r329;
	add.s32 	%r316, %r316, 1;
	setp.lt.u32 	%p22, %r316, %r2;
	@%p22 bra 	$L__BB0_4;
$L__BB0_41:
	shr.u64 	%rd7, %rd17, 2;
	add.s32 	%r315, %r315, 1;
	setp.gt.u64 	%p23, %rd17, 3;
	mov.u64 	%rd17, %rd7;
	@%p23 bra 	$L__BB0_2;
$L__BB0_42:
	mov.b32 	%r314, 0;
	st.global.v2.u32 	[%rd2+24], {%r314, %r314};
	st.global.u32 	[%rd2+32], %r314;
	mov.b64 	%rd16, 0;
	st.global.u64 	[%rd2+40], %rd16;
	ret;

}
	// .globl	_Z14mc_integrationiiPjjii
.visible .entry _Z14mc_integrationiiPjjii(
	.param .u32 _Z14mc_integrationiiPjjii_param_0,
	.param .u32 _Z14mc_integrationiiPjjii_param_1,
	.param .u64 .ptr .align 1 _Z14mc_integrationiiPjjii_param_2,
	.param .u32 _Z14mc_integrationiiPjjii_param_3,
	.param .u32 _Z14mc_integrationiiPjjii_param_4,
	.param .u32 _Z14mc_integrationiiPjjii_param_5
)
{
	.local .align 8 .b8 	__local_depot1[48];
	.reg .b64 	%SP;
	.reg .b64 	%SPL;
	.reg .pred 	%p<82>;
	.reg .b32 	%r<1286>;
	.reg .b32 	%f<4>;
	.reg .b64 	%rd<39>;
	.reg .b64 	%fd<108>;

	mov.u64 	%SPL, __local_depot1;
	ld.param.u32 	%r583, [_Z14mc_integrationiiPjjii_param_0];
	ld.param.u64 	%rd11, [_Z14mc_integrationiiPjjii_param_2];
	ld.param.u32 	%r580, [_Z14mc_integrationiiPjjii_param_3];
	ld.param.u32 	%r581, [_Z14mc_integrationiiPjjii_param_4];
	ld.param.u32 	%r582, [_Z14mc_integrationiiPjjii_param_5];
	add.u64 	%rd1, %SPL, 0;
	mov.u32 	%r584, %ctaid.x;
	mov.u32 	%r585, %ntid.x;
	mov.u32 	%r586, %tid.x;
	mad.lo.s32 	%r587, %r584, %r585, %r586;
	cvt.u64.u32 	%rd2, %r587;
	xor.b32  	%r588, %r583, -1429050551;
	mul.lo.s32 	%r589, %r588, 1099087573;
	setp.gt.s32 	%p1, %r583, -1;
	selp.b32 	%r590, -644748465, -1947113066, %p1;
	add.s32 	%r591, %r590, %r589;
	add.s32 	%r1269, %r591, 6615241;
	add.s32 	%r999, %r589, 123456789;
	st.local.v2.u32 	[%rd1], {%r1269, %r999};
	xor.b32  	%r998, %r589, 362436069;
	add.s32 	%r997, %r590, 521288629;
	st.local.v2.u32 	[%rd1+8], {%r998, %r997};
	xor.b32  	%r996, %r590, 88675123;
	add.s32 	%r995, %r589, 5783321;
	st.local.v2.u32 	[%rd1+16], {%r996, %r995};
	setp.eq.s32 	%p2, %r587, 0;
	@%p2 bra 	$L__BB1_115;
	mov.b32 	%r982, 0;
	mov.u64 	%rd38, %rd2;
$L__BB1_2:
	mov.u64 	%rd3, %rd38;
	and.b64  	%rd4, %rd3, 3;
	setp.eq.s64 	%p3, %rd4, 0;
	@%p3 bra 	$L__BB1_114;
	mul.wide.u32 	%rd13, %r982, 3200;
	mov.u64 	%rd14, precalc_xorwow_matrix;
	add.s64 	%rd5, %rd14, %rd13;
	mov.b32 	%r995, 0;
	mov.u32 	%r996, %r995;
	mov.u32 	%r997, %r995;
	mov.u32 	%r998, %r995;
	mov.u32 	%r999, %r995;
	mov.u32 	%r988, %r995;
$L__BB1_4:
	mul.wide.u32 	%rd15, %r988, 4;
	add.s64 	%rd16, %rd1, %rd15;
	ld.local.u32 	%r19, [%rd16+4];
	shl.b32 	%r20, %r988, 5;
	mov.b32 	%r994, 0;
$L__BB1_5:
	.pragma "nounroll";
	shr.u32 	%r595, %r19, %r994;
	and.b32  	%r596, %r595, 1;
	setp.eq.b32 	%p4, %r596, 1;
	not.pred 	%p5, %p4;
	add.s32 	%r597, %r20, %r994;
	mul.lo.s32 	%r598, %r597, 5;
	mul.wide.u32 	%rd17, %r598, 4;
	add.s64 	%rd6, %rd5, %rd17;
	@%p5 bra 	$L__BB1_7;
	ld.global.u32 	%r599, [%rd6];
	xor.b32  	%r999, %r999, %r599;
	ld.global.u32 	%r600, [%rd6+4];
	xor.b32  	%r998, %r998, %r600;
	ld.global.u32 	%r601, [%rd6+8];
	xor.b32  	%r997, %r997, %r601;
	ld.global.u32 	%r602, [%rd6+12];
	xor.b32  	%r996, %r996, %r602;
	ld.global.u32 	%r603, [%rd6+16];
	xor.b32  	%r995, %r995, %r603;
$L__BB1_7:
	and.b32  	%r605, %r595, 2;
	setp.eq.s32 	%p6, %r605, 0;
	@%p6 bra 	$L__BB1_9;
	ld.global.u32 	%r606, [%rd6+20];
	xor.b32  	%r999, %r999, %r606;
	ld.global.u32 	%r607, [%rd6+24];
	xor.b32  	%r998, %r998, %r607;
	ld.global.u32 	%r608, [%rd6+28];
	xor.b32  	%r997, %r997, %r608;
	ld.global.u32 	%r609, [%rd6+32];
	xor.b32  	%r996, %r996, %r609;
	ld.global.u32 	%r610, [%rd6+36];
	xor.b32  	%r995, %r995, %r610;
$L__BB1_9:
	and.b32  	%r612, %r595, 4;
	setp.eq.s32 	%p7, %r612, 0;
	@%p7 bra 	$L__BB1_11;
	ld.global.u32 	%r613, [%rd6+40];
	xor.b32  	%r999, %r999, %r613;
	ld.global.u32 	%r614, [%rd6+44];
	xor.b32  	%r998, %r998, %r614;
	ld.global.u32 	%r615, [%rd6+48];
	xor.b32  	%r997, %r997, %r615;
	ld.global.u32 	%r616, [%rd6+52];
	xor.b32  	%r996, %r996, %r616;
	ld.global.u32 	%r617, [%rd6+56];
	xor.b32  	%r995, %r995, %r617;
$L__BB1_11:
	and.b32  	%r619, %r595, 8;
	setp.eq.s32 	%p8, %r619, 0;
	@%p8 bra 	$L__BB1_13;
	ld.global.u32 	%r620, [%rd6+60];
	xor.b32  	%r999, %r999, %r620;
	ld.global.u32 	%r621, [%rd6+64];
	xor.b32  	%r998, %r998, %r621;
	ld.global.u32 	%r622, [%rd6+68];
	xor.b32  	%r997, %r997, %r622;
	ld.global.u32 	%r623, [%rd6+72];
	xor.b32  	%r996, %r996, %r623;
	ld.global.u32 	%r624, [%rd6+76];
	xor.b32  	%r995, %r995, %r624;
$L__BB1_13:
	and.b32  	%r626, %r595, 16;
	setp.eq.s32 	%p9, %r626, 0;
	@%p9 bra 	$L__BB1_15;
	ld.global.u32 	%r627, [%rd6+80];
	xor.b32  	%r999, %r999, %r627;
	ld.global.u32 	%r628, [%rd6+84];
	xor.b32  	%r998, %r998, %r628;
	ld.global.u32 	%r629, [%rd6+88];
	xor.b32  	%r997, %r997, %r629;
	ld.global.u32 	%r630, [%rd6+92];
	xor.b32  	%r996, %r996, %r630;
	ld.global.u32 	%r631, [%rd6+96];
	xor.b32  	%r995, %r995, %r631;
$L__BB1_15:
	and.b32  	%r633, %r595, 32;
	setp.eq.s32 	%p10, %r633, 0;
	@%p10 bra 	$L__BB1_17;
	ld.global.u32 	%r634, [%rd6+100];
	xor.b32  	%r999, %r999, %r634;
	ld.global.u32 	%r635, [%rd6+104];
	xor.b32  	%r998, %r998, %r635;
	ld.global.u32 	%r636, [%rd6+108];
	xor.b32  	%r997, %r997, %r636;
	ld.global.u32 	%r637, [%rd6+112];
	xor.b32  	%r996, %r996, %r637;
	ld.global.u32 	%r638, [%rd6+116];
	xor.b32  	%r995, %r995, %r638;
$L__BB1_17:
	and.b32  	%r640, %r595, 64;
	setp.eq.s32 	%p11, %r640, 0;
	@%p11 bra 	$L__BB1_19;
	ld.global.u32 	%r641, [%rd6+120];
	xor.b32  	%r999, %r999, %r641;
	ld.global.u32 	%r642, [%rd6+124];
	xor.b32  	%r998, %r998, %r642;
	ld.global.u32 	%r643, [%rd6+128];
	xor.b32  	%r997, %r997, %r643;
	ld.global.u32 	%r644, [%rd6+132];
	xor.b32  	%r996, %r996, %r644;
	ld.global.u32 	%r645, [%rd6+136];
	xor.b32  	%r995, %r995, %r645;
$L__BB1_19:
	and.b32  	%r647, %r595, 128;
	setp.eq.s32 	%p12, %r647, 0;
	@%p12 bra 	$L__BB1_21;
	ld.global.u32 	%r648, [%rd6+140];
	xor.b32  	%r999, %r999, %r648;
	ld.global.u32 	%r649, [%rd6+144];
	xor.b32  	%r998, %r998, %r649;
	ld.global.u32 	%r650, [%rd6+148];
	xor.b32  	%r997, %r997, %r650;
	ld.global.u32 	%r651, [%rd6+152];
	xor.b32  	%r996, %r996, %r651;
	ld.global.u32 	%r652, [%rd6+156];
	xor.b32  	%r995, %r995, %r652;
$L__BB1_21:
	and.b32  	%r654, %r595, 256;
	setp.eq.s32 	%p13, %r654, 0;
	@%p13 bra 	$L__BB1_23;
	ld.global.u32 	%r655, [%rd6+160];
	xor.b32  	%r999, %r999, %r655;
	ld.global.u32 	%r656, [%rd6+164];
	xor.b32  	%r998, %r998, %r656;
	ld.global.u32 	%r657, [%rd6+168];
	xor.b32  	%r997, %r997, %r657;
	ld.global.u32 	%r658, [%rd6+172];
	xor.b32  	%r996, %r996, %r658;
	ld.global.u32 	%r659, [%rd6+176];
	xor.b32  	%r995, %r995, %r659;
$L__BB1_23:
	and.b32  	%r661, %r595, 512;
	setp.eq.s32 	%p14, %r661, 0;
	@%p14 bra 	$L__BB1_25;
	ld.global.u32 	%r662, [%rd6+180];
	xor.b32  	%r999, %r999, %r662;
	ld.global.u32 	%r663, [%rd6+184];
	xor.b32  	%r998, %r998, %r663;
	ld.global.u32 	%r664, [%rd6+188];
	xor.b32  	%r997, %r997, %r664;
	ld.global.u32 	%r665, [%rd6+192];
	xor.b32  	%r996, %r996, %r665;
	ld.global.u32 	%r666, [%rd6+196];
	xor.b32  	%r995, %r995, %r666;
$L__BB1_25:
	and.b32  	%r668, %r595, 1024;
	setp.eq.s32 	%p15, %r668, 0;
	@%p15 bra 	$L__BB1_27;
	ld.global.u32 	%r669, [%rd6+200];
	xor.b32  	%r999, %r999, %r669;
	ld.global.u32 	%r670, [%rd6+204];
	xor.b32  	%r998, %r998, %r670;
	ld.global.u32 	%r671, [%rd6+208];
	xor.b32  	%r997, %r997, %r671;
	ld.global.u32 	%r672, [%rd6+212];
	xor.b32  	%r996, %r996, %r672;
	ld.global.u32 	%r673, [%rd6+216];
	xor.b32  	%r995, %r995, %r673;
$L__BB1_27:
	and.b32  	%r675, %r595, 2048;
	setp.eq.s32 	%p16, %r675, 0;
	@%p16 bra 	$L__BB1_29;
	ld.global.u32 	%r676, [%rd6+220];
	xor.b32  	%r999, %r999, %r676;
	ld.global.u32 	%r677, [%rd6+224];
	xor.b32  	%r998, %r998, %r677;
	ld.global.u32 	%r678, [%rd6+228];
	xor.b32  	%r997, %r997, %r678;
	ld.global.u32 	%r679, [%rd6+232];
	xor.b32  	%r996, %r996, %r679;
	ld.global.u32 	%r680, [%rd6+236];
	xor.b32  	%r995, %r995, %r680;
$L__BB1_29:
	and.b32  	%r682, %r595, 4096;
	setp.eq.s32 	%p17, %r682, 0;
	@%p17 bra 	$L__BB1_31;
	ld.global.u32 	%r683, [%rd6+240];
	xor.b32  	%r999, %r999, %r683;
	ld.global.u32 	%r684, [%rd6+244];
	xor.b32  	%r998, %r998, %r684;
	ld.global.u32 	%r685, [%rd6+248];
	xor.b32  	%r997, %r997, %r685;
	ld.global.u32 	%r686, [%rd6+252];
	xor.b32  	%r996, %r996, %r686;
	ld.global.u32 	%r687, [%rd6+256];
	xor.b32  	%r995, %r995, %r687;
$L__BB1_31:
	and.b32  	%r689, %r595, 8192;
	setp.eq.s32 	%p18, %r689, 0;
	@%p18 bra 	$L__BB1_33;
	ld.global.u32 	%r690, [%rd6+260];
	xor.b32  	%r999, %r999, %r690;
	ld.global.u32 	%r691, [%rd6+264];
	xor.b32  	%r998, %r998, %r691;
	ld.global.u32 	%r692, [%rd6+268];
	xor.b32  	%r997, %r997, %r692;
	ld.global.u32 	%r693, [%rd6+272];
	xor.b32  	%r996, %r996, %r693;
	ld.global.u32 	%r694, [%rd6+276];
	xor.b32  	%r995, %r995, %r694;
$L__BB1_33:
	and.b32  	%r696, %r595, 16384;
	setp.eq.s32 	%p19, %r696, 0;
	@%p19 bra 	$L__BB1_35;
	ld.global.u32 	%r697, [%rd6+280];
	xor.b32  	%r999, %r999, %r697;
	ld.global.u32 	%r698, [%rd6+284];
	xor.b32  	%r998, %r998, %r698;
	ld.global.u32 	%r699, [%rd6+288];
	xor.b32  	%r997, %r997, %r699;
	ld.global.u32 	%r700, [%rd6+292];
	xor.b32  	%r996, %r996, %r700;
	ld.global.u32 	%r701, [%rd6+296];
	xor.b32  	%r995, %r995, %r701;
$L__BB1_35:
	and.b32  	%r703, %r595, 32768;
	setp.eq.s32 	%p20, %r703, 0;
	@%p20 bra 	$L__BB1_37;
	ld.global.u32 	%r704, [%rd6+300];
	xor.b32  	%r999, %r999, %r704;
	ld.global.u32 	%r705, [%rd6+304];
	xor.b32  	%r998, %r998, %r705;
	ld.global.u32 	%r706, [%rd6+308];
	xor.b32  	%r997, %r997, %r706;
	ld.global.u32 	%r707, [%rd6+312];
	xor.b32  	%r996, %r996, %r707;
	ld.global.u32 	%r708, [%rd6+316];
	xor.b32  	%r995, %r995, %r708;
$L__BB1_37:
	add.s32 	%r994, %r994, 16;
	setp.ne.s32 	%p21, %r994, 32;
	@%p21 bra 	$L__BB1_5;
	mad.lo.s32 	%r709, %r988, -31, %r20;
	add.s32 	%r988, %r709, 1;
	setp.ne.s32 	%p22, %r988, 5;
	@%p22 bra 	$L__BB1_4;
	st.local.u32 	[%rd1+4], %r999;
	st.local.v2.u32 	[%rd1+8], {%r998, %r997};
	st.local.v2.u32 	[%rd1+16], {%r996, %r995};
	setp.eq.s64 	%p23, %rd4, 1;
	@%p23 bra 	$L__BB1_114;
	mov.b32 	%r995, 0;
	mov.u32 	%r996, %r995;
	mov.u32 	%r997, %r995;
	mov.u32 	%r998, %r995;
	mov.u32 	%r999, %r995;
	mov.u32 	%r1080, %r995;
$L__BB1_41:
	mul.wide.u32 	%rd18, %r1080, 4;
	add.s64 	%rd19, %rd1, %rd18;
	ld.local.u32 	%r195, [%rd19+4];
	shl.b32 	%r196, %r1080, 5;
	mov.b32 	%r1086, 0;
$L__BB1_42:
	.pragma "nounroll";
	shr.u32 	%r712, %r195, %r1086;
	and.b32  	%r713, %r712, 1;
	setp.eq.b32 	%p24, %r713, 1;
	not.pred 	%p25, %p24;
	add.s32 	%r714, %r196, %r1086;
	mul.lo.s32 	%r715, %r714, 5;
	mul.wide.u32 	%rd20, %r715, 4;
	add.s64 	%rd7, %rd5, %rd20;
	@%p25 bra 	$L__BB1_44;
	ld.global.u32 	%r716, [%rd7];
	xor.b32  	%r999, %r999, %r716;
	ld.global.u32 	%r717, [%rd7+4];
	xor.b32  	%r998, %r998, %r717;
	ld.global.u32 	%r718, [%rd7+8];
	xor.b32  	%r997, %r997, %r718;
	ld.global.u32 	%r719, [%rd7+12];
	xor.b32  	%r996, %r996, %r719;
	ld.global.u32 	%r720, [%rd7+16];
	xor.b32  	%r995, %r995, %r720;
$L__BB1_44:
	and.b32  	%r722, %r712, 2;
	setp.eq.s32 	%p26, %r722, 0;
	@%p26 bra 	$L__BB1_46;
	ld.global.u32 	%r723, [%rd7+20];
	xor.b32  	%r999, %r999, %r723;
	ld.global.u32 	%r724, [%rd7+24];
	xor.b32  	%r998, %r998, %r724;
	ld.global.u32 	%r725, [%rd7+28];
	xor.b32  	%r997, %r997, %r725;
	ld.global.u32 	%r726, [%rd7+32];
	xor.b32  	%r996, %r996, %r726;
	ld.global.u32 	%r727, [%rd7+36];
	xor.b32  	%r995, %r995, %r727;
$L__BB1_46:
	and.b32  	%r729, %r712, 4;
	setp.eq.s32 	%p27, %r729, 0;
	@%p27 bra 	$L__BB1_48;
	ld.global.u32 	%r730, [%rd7+40];
	xor.b32  	%r999, %r999, %r730;
	ld.global.u32 	%r731, [%rd7+44];
	xor.b32  	%r998, %r998, %r731;
	ld.global.u32 	%r732, [%rd7+48];
	xor.b32  	%r997, %r997, %r732;
	ld.global.u32 	%r733, [%rd7+52];
	xor.b32  	%r996, %r996, %r733;
	ld.global.u32 	%r734, [%rd7+56];
	xor.b32  	%r995, %r995, %r734;
$L__BB1_48:
	and.b32  	%r736, %r712, 8;
	setp.eq.s32 	%p28, %r736, 0;
	@%p28 bra 	$L__BB1_50;
	ld.global.u32 	%r737, [%rd7+60];
	xor.b32  	%r999, %r999, %r737;
	ld.global.u32 	%r738, [%rd7+64];
	xor.b32  	%r998, %r998, %r738;
	ld.global.u32 	%r739, [%rd7+68];
	xor.b32  	%r997, %r997, %r739;
	ld.global.u32 	%r740, [%rd7+72];
	xor.b32  	%r996, %r996, %r740;
	ld.global.u32 	%r741, [%rd7+76];
	xor.b32  	%r995, %r995, %r741;
$L__BB1_50:
	and.b32  	%r743, %r712, 16;
	setp.eq.s32 	%p29, %r743, 0;
	@%p29 bra 	$L__BB1_52;
	ld.global.u32 	%r744, [%rd7+80];
	xor.b32  	%r999, %r999, %r744;
	ld.global.u32 	%r745, [%rd7+84];
	xor.b32  	%r998, %r998, %r745;
	ld.global.u32 	%r746, [%rd7+88];
	xor.b32  	%r997, %r997, %r746;
	ld.global.u32 	%r747, [%rd7+92];
	xor.b32  	%r996, %r996, %r747;
	ld.global.u32 	%r748, [%rd7+96];
	xor.b32  	%r995, %r995, %r748;
$L__BB1_52:
	and.b32  	%r750, %r712, 32;
	setp.eq.s32 	%p30, %r750, 0;
	@%p30 bra 	$L__BB1_54;
	ld.global.u32 	%r751, [%rd7+100];
	xor.b32  	%r999, %r999, %r751;
	ld.global.u32 	%r752, [%rd7+104];
	xor.b32  	%r998, %r998, %r752;
	ld.global.u32 	%r753, [%rd7+108];
	xor.b32  	%r997, %r997, %r753;
	ld.global.u32 	%r754, [%rd7+112];
	xor.b32  	%r996, %r996, %r754;
	ld.global.u32 	%r755, [%rd7+116];
	xor.b32  	%r995, %r995, %r755;
$L__BB1_54:
	and.b32  	%r757, %r712, 64;
	setp.eq.s32 	%p31, %r757, 0;
	@%p31 bra 	$L__BB1_56;
	ld.global.u32 	%r758, [%rd7+120];
	xor.b32  	%r999, %r999, %r758;
	ld.global.u32 	%r759, [%rd7+124];
	xor.b32  	%r998, %r998, %r759;
	ld.global.u32 	%r760, [%rd7+128];
	xor.b32  	%r997, %r997, %r760;
	ld.global.u32 	%r761, [%rd7+132];
	xor.b32  	%r996, %r996, %r761;
	ld.global.u32 	%r762, [%rd7+136];
	xor.b32  	%r995, %r995, %r762;
$L__BB1_56:
	and.b32  	%r764, %r712, 128;
	setp.eq.s32 	%p32, %r764, 0;
	@%p32 bra 	$L__BB1_58;
	ld.global.u32 	%r765, [%rd7+140];
	xor.b32  	%r999, %r999, %r765;
	ld.global.u32 	%r766, [%rd7+144];
	xor.b32  	%r998, %r998, %r766;
	ld.global.u32 	%r767, [%rd7+148];
	xor.b32  	%r997, %r997, %r767;
	ld.global.u32 	%r768, [%rd7+152];
	xor.b32  	%r996, %r996, %r768;
	ld.global.u32 	%r769, [%rd7+156];
	xor.b32  	%r995, %r995, %r769;
$L__BB1_58:
	and.b32  	%r771, %r712, 256;
	setp.eq.s32 	%p33, %r771, 0;
	@%p33 bra 	$L__BB1_60;
	ld.global.u32 	%r772, [%rd7+160];
	xor.b32  	%r999, %r999, %r772;
	ld.global.u32 	%r773, [%rd7+164];
	xor.b32  	%r998, %r998, %r773;
	ld.global.u32 	%r774, [%rd7+168];
	xor.b32  	%r997, %r997, %r774;
	ld.global.u32 	%r775, [%rd7+172];
	xor.b32  	%r996, %r996, %r775;
	ld.global.u32 	%r776, [%rd7+176];
	xor.b32  	%r995, %r995, %r776;
$L__BB1_60:
	and.b32  	%r778, %r712, 512;
	setp.eq.s32 	%p34, %r778, 0;
	@%p34 bra 	$L__BB1_62;
	ld.global.u32 	%r779, [%rd7+180];
	xor.b32  	%r999, %r999, %r779;
	ld.global.u32 	%r780, [%rd7+184];
	xor.b32  	%r998, %r998, %r780;
	ld.global.u32 	%r781, [%rd7+188];
	xor.b32  	%r997, %r997, %r781;
	ld.global.u32 	%r782, [%rd7+192];
	xor.b32  	%r996, %r996, %r782;
	ld.global.u32 	%r783, [%rd7+196];
	xor.b32  	%r995, %r995, %r783;
$L__BB1_62:
	and.b32  	%r785, %r712, 1024;
	setp.eq.s32 	%p35, %r785, 0;
	@%p35 bra 	$L__BB1_64;
	ld.global.u32 	%r786, [%rd7+200];
	xor.b32  	%r999, %r999, %r786;
	ld.global.u32 	%r787, [%rd7+204];
	xor.b32  	%r998, %r998, %r787;
	ld.global.u32 	%r788, [%rd7+208];
	xor.b32  	%r997, %r997, %r788;
	ld.global.u32 	%r789, [%rd7+212];
	xor.b32  	%r996, %r996, %r789;
	ld.global.u32 	%r790, [%rd7+216];
	xor.b32  	%r995, %r995, %r790;
$L__BB1_64:
	and.b32  	%r792, %r712, 2048;
	setp.eq.s32 	%p36, %r792, 0;
	@%p36 bra 	$L__BB1_66;
	ld.global.u32 	%r793, [%rd7+220];
	xor.b32  	%r999, %r999, %r793;
	ld.global.u32 	%r794, [%rd7+224];
	xor.b32  	%r998, %r998, %r794;
	ld.global.u32 	%r795, [%rd7+228];
	xor.b32  	%r997, %r997, %r795;
	ld.global.u32 	%r796, [%rd7+232];
	xor.b32  	%r996, %r996, %r796;
	ld.global.u32 	%r797, [%rd7+236];
	xor.b32  	%r995, %r995, %r797;
$L__BB1_66:
	and.b32  	%r799, %r712, 4096;
	setp.eq.s32 	%p37, %r799, 0;
	@%p37 bra 	$L__BB1_68;
	ld.global.u32 	%r800, [%rd7+240];
	xor.b32  	%r999, %r999, %r800;
	ld.global.u32 	%r801, [%rd7+244];
	xor.b32  	%r998, %r998, %r801;
	ld.global.u32 	%r802, [%rd7+248];
	xor.b32  	%r997, %r997, %r802;
	ld.global.u32 	%r803, [%rd7+252];
	xor.b32  	%r996, %r996, %r803;
	ld.global.u32 	%r804, [%rd7+256];
	xor.b32  	%r995, %r995, %r804;
$L__BB1_68:
	and.b32  	%r806, %r712, 8192;
	setp.eq.s32 	%p38, %r806, 0;
	@%p38 bra 	$L__BB1_70;
	ld.global.u32 	%r807, [%rd7+260];
	xor.b32  	%r999, %r999, %r807;
	ld.global.u32 	%r808, [%rd7+264];
	xor.b32  	%r998, %r998, %r808;
	ld.global.u32 	%r809, [%rd7+268];
	xor.b32  	%r997, %r997, %r809;
	ld.global.u32 	%r810, [%rd7+272];
	xor.b32  	%r996, %r996, %r810;
	ld.global.u32 	%r811, [%rd7+276];
	xor.b32  	%r995, %r995, %r811;
$L__BB1_70:
	and.b32  	%r813, %r712, 16384;
	setp.eq.s32 	%p39, %r813, 0;
	@%p39 bra 	$L__BB1_72;
	ld.global.u32 	%r814, [%rd7+280];
	xor.b32  	%r999, %r999, %r814;
	ld.global.u32 	%r815, [%rd7+284];
	xor.b32  	%r998, %r998, %r815;
	ld.global.u32 	%r816, [%rd7+288];
	xor.b32  	%r997, %r997, %r816;
	ld.global.u32 	%r817, [%rd7+292];
	xor.b32  	%r996, %r996, %r817;
	ld.global.u32 	%r818, [%rd7+296];
	xor.b32  	%r995, %r995, %r818;
$L__BB1_72:
	and.b32  	%r820, %r712, 32768;
	setp.eq.s32 	%p40, %r820, 0;
	@%p40 bra 	$L__BB1_74;
	ld.global.u32 	%r821, [%rd7+300];
	xor.b32  	%r999, %r999, %r821;
	ld.global.u32 	%r822, [%rd7+304];
	xor.b32  	%r998, %r998, %r822;
	ld.global.u32 	%r823, [%rd7+308];
	xor.b32  	%r997, %r997, %r823;
	ld.global.u32 	%r824, [%rd7+312];
	xor.b32  	%r996, %r996, %r824;
	ld.global.u32 	%r825, [%rd7+316];
	xor.b32  	%r995, %r995, %r825;
$L__BB1_74:
	add.s32 	%r1086, %r1086, 16;
	setp.ne.s32 	%p41, %r1086, 32;
	@%p41 bra 	$L__BB1_42;
	mad.lo.s32 	%r826, %r1080, -31, %r196;
	add.s32 	%r1080, %r826, 1;
	setp.ne.s32 	%p42, %r1080, 5;
	@%p42 bra 	$L__BB1_41;
	st.local.u32 	[%rd1+4], %r999;
	st.local.v2.u32 	[%rd1+8], {%r998, %r997};
	st.local.v2.u32 	[%rd1+16], {%r996, %r995};
	setp.ne.s64 	%p43, %rd4, 3;
	@%p43 bra 	$L__BB1_114;
	mov.b32 	%r995, 0;
	mov.u32 	%r996, %r995;
	mov.u32 	%r997, %r995;
	mov.u32 	%r998, %r995;
	mov.u32 	%r999, %r995;
	mov.u32 	%r1172, %r995;
$L__BB1_78:
	mul.wide.u32 	%rd21, %r1172, 4;
	add.s64 	%rd22, %rd1, %rd21;
	ld.local.u32 	%r371, [%rd22+4];
	shl.b32 	%r372, %r1172, 5;
	mov.b32 	%r1178, 0;
$L__BB1_79:
	.pragma "nounroll";
	shr.u32 	%r829, %r371, %r1178;
	and.b32  	%r830, %r829, 1;
	setp.eq.b32 	%p44, %r830, 1;
	not.pred 	%p45, %p44;
	add.s32 	%r831, %r372, %r1178;
	mul.lo.s32 	%r832, %r831, 5;
	mul.wide.u32 	%rd23, %r832, 4;
	add.s64 	%rd8, %rd5, %rd23;
	@%p45 bra 	$L__BB1_81;
	ld.global.u32 	%r833, [%rd8];
	xor.b32  	%r999, %r999, %r833;
	ld.global.u32 	%r834, [%rd8+4];
	xor.b32  	%r998, %r998, %r834;
	ld.global.u32 	%r835, [%rd8+8];
	xor.b32  	%r997, %r997, %r835;
	ld.global.u32 	%r836, [%rd8+12];
	xor.b32  	%r996, %r996, %r836;
	ld.global.u32 	%r837, [%rd8+16];
	xor.b32  	%r995, %r995, %r837;
$L__BB1_81:
	and.b32  	%r839, %r829, 2;
	setp.eq.s32 	%p46, %r839, 0;
	@%p46 bra 	$L__BB1_83;
	ld.global.u32 	%r840, [%rd8+20];
	xor.b32  	%r999, %r999, %r840;
	ld.global.u32 	%r841, [%rd8+24];
	xor.b32  	%r998, %r998, %r841;
	ld.global.u32 	%r842, [%rd8+28];
	xor.b32  	%r997, %r997, %r842;
	ld.global.u32 	%r843, [%rd8+32];
	xor.b32  	%r996, %r996, %r843;
	ld.global.u32 	%r844, [%rd8+36];
	xor.b32  	%r995, %r995, %r844;
$L__BB1_83:
	and.b32  	%r846, %r829, 4;
	setp.eq.s32 	%p47, %r846, 0;
	@%p47 bra 	$L__BB1_85;
	ld.global.u32 	%r847, [%rd8+40];
	xor.b32  	%r999, %r999, %r847;
	ld.global.u32 	%r848, [%rd8+44];
	xor.b32  	%r998, %r998, %r848;
	ld.global.u32 	%r849, [%rd8+48];
	xor.b32  	%r997, %r997, %r849;
	ld.global.u32 	%r850, [%rd8+52];
	xor.b32  	%r996, %r996, %r850;
	ld.global.u32 	%r851, [%rd8+56];
	xor.b32  	%r995, %r995, %r851;
$L__BB1_85:
	and.b32  	%r853, %r829, 8;
	setp.eq.s32 	%p48, %r853, 0;
	@%p48 bra 	$L__BB1_87;
	ld.global.u32 	%r854, [%rd8+60];
	xor.b32  	%r999, %r999, %r854;
	ld.global.u32 	%r855, [%rd8+64];
	xor.b32  	%r998, %r998, %r855;
	ld.global.u32 	%r856, [%rd8+68];
	xor.b32  	%r997, %r997, %r856;
	ld.global.u32 	%r857, [%rd8+72];
	xor.b32  	%r996, %r996, %r857;
	ld.global.u32 	%r858, [%rd8+76];
	xor.b32  	%r995, %r995, %r858;
$L__BB1_87:
	and.b32  	%r860, %r829, 16;
	setp.eq.s32 	%p49, %r860, 0;
	@%p49 bra 	$L__BB1_89;
	ld.global.u32 	%r861, [%rd8+80];
	xor.b32  	%r999, %r999, %r861;
	ld.global.u32 	%r862, [%rd8+84];
	xor.b32  	%r998, %r998, %r862;
	ld.global.u32 	%r863, [%rd8+88];
	xor.b32  	%r997, %r997, %r863;
	ld.global.u32 	%r864, [%rd8+92];
	xor.b32  	%r996, %r996, %r864;
	ld.global.u32 	%r865, [%rd8+96];
	xor.b32  	%r995, %r995, %r865;
$L__BB1_89:
	and.b32  	%r867, %r829, 32;
	setp.eq.s32 	%p50, %r867, 0;
	@%p50 bra 	$L__BB1_91;
	ld.global.u32 	%r868, [%rd8+100];
	xor.b32  	%r999, %r999, %r868;
	ld.global.u32 	%r869, [%rd8+104];
	xor.b32  	%r998, %r998, %r869;
	ld.global.u32 	%r870, [%rd8+108];
	xor.b32  	%r997, %r997, %r870;
	ld.global.u32 	%r871, [%rd8+112];
	xor.b32  	%r996, %r996, %r871;
	ld.global.u32 	%r872, [%rd8+116];
	xor.b32  	%r995, %r995, %r872;
$L__BB1_91:
	and.b32  	%r874, %r829, 64;
	setp.eq.s32 	%p51, %r874, 0;
	@%p51 bra 	$L__BB1_93;
	ld.global.u32 	%r875, [%rd8+120];
	xor.b32  	%r999, %r999, %r875;
	ld.global.u32 	%r876, [%rd8+124];
	xor.b32  	%r998, %r998, %r876;
	ld.global.u32 	%r877, [%rd8+128];
	xor.b32  	%r997, %r997, %r877;
	ld.global.u32 	%r878, [%rd8+132];
	xor.b32  	%r996, %r996, %r878;
	ld.global.u32 	%r879, [%rd8+136];
	xor.b32  	%r995, %r995, %r879;
$L__BB1_93:
	and.b32  	%r881, %r829, 128;
	setp.eq.s32 	%p52, %r881, 0;
	@%p52 bra 	$L__BB1_95;
	ld.global.u32 	%r882, [%rd8+140];
	xor.b32  	%r999, %r999, %r882;
	ld.global.u32 	%r883, [%rd8+144];
	xor.b32  	%r998, %r998, %r883;
	ld.global.u32 	%r884, [%rd8+148];
	xor.b32  	%r997, %r997, %r884;
	ld.global.u32 	%r885, [%rd8+152];
	xor.b32  	%r996, %r996, %r885;
	ld.global.u32 	%r886, [%rd8+156];
	xor.b32  	%r995, %r995, %r886;
$L__BB1_95:
	and.b32  	%r888, %r829, 256;
	setp.eq.s32 	%p53, %r888, 0;
	@%p53 bra 	$L__BB1_97;
	ld.global.u32 	%r889, [%rd8+160];
	xor.b32  	%r999, %r999, %r889;
	ld.global.u32 	%r890, [%rd8+164];
	xor.b32  	%r998, %r998, %r890;
	ld.global.u32 	%r891, [%rd8+168];
	xor.b32  	%r997, %r997, %r891;
	ld.global.u32 	%r892, [%rd8+172];
	xor.b32  	%r996, %r996, %r892;
	ld.global.u32 	%r893, [%rd8+176];
	xor.b32  	%r995, %r995, %r893;
$L__BB1_97:
	and.b32  	%r895, %r829, 512;
	setp.eq.s32 	%p54, %r895, 0;
	@%p54 bra 	$L__BB1_99;
	ld.global.u32 	%r896, [%rd8+180];
	xor.b32  	%r999, %r999, %r896;
	ld.global.u32 	%r897, [%rd8+184];
	xor.b32  	%r998, %r998, %r897;
	ld.global.u32 	%r898, [%rd8+188];
	xor.b32  	%r997, %r997, %r898;
	ld.global.u32 	%r899, [%rd8+192];
	xor.b32  	%r996, %r996, %r899;
	ld.global.u32 	%r900, [%rd8+196];
	xor.b32  	%r995, %r995, %r900;
$L__BB1_99:
	and.b32  	%r902, %r829, 1024;
	setp.eq.s32 	%p55, %r902, 0;
	@%p55 bra 	$L__BB1_101;
	ld.global.u32 	%r903, [%rd8+200];
	xor.b32  	%r999, %r999, %r903;
	ld.global.u32 	%r904, [%rd8+204];
	xor.b32  	%r998, %r998, %r904;
	ld.global.u32 	%r905, [%rd8+208];
	xor.b32  	%r997, %r997, %r905;
	ld.global.u32 	%r906, [%rd8+212];
	xor.b32  	%r996, %r996, %r906;
	ld.global.u32 	%r907, [%rd8+216];
	xor.b32  	%r995, %r995, %r907;
$L__BB1_101:
	and.b32  	%r909, %r829, 2048;
	setp.eq.s32 	%p56, %r909, 0;
	@%p56 bra 	$L__BB1_103;
	ld.global.u32 	%r910, [%rd8+220];
	xor.b32  	%r999, %r999, %r910;
	ld.global.u32 	%r911, [%rd8+224];
	xor.b32  	%r998, %r998, %r911;
	ld.global.u32 	%r912, [%rd8+228];
	xor.b32  	%r997, %r997, %r912;
	ld.global.u32 	%r913, [%rd8+232];
	xor.b32  	%r996, %r996, %r913;
	ld.global.u32 	%r914, [%rd8+236];
	xor.b32  	%r995, %r995, %r914;
$L__BB1_103:
	and.b32  	%r916, %r829, 4096;
	setp.eq.s32 	%p57, %r916, 0;
	@%p57 bra 	$L__BB1_105;
	ld.global.u32 	%r917, [%rd8+240];
	xor.b32  	%r999, %r999, %r917;
	ld.global.u32 	%r918, [%rd8+244];
	xor.b32  	%r998, %r998, %r918;
	ld.global.u32 	%r919, [%rd8+248];
	xor.b32  	%r997, %r997, %r919;
	ld.global.u32 	%r920, [%rd8+252];
	xor.b32  	%r996, %r996, %r920;
	ld.global.u32 	%r921, [%rd8+256];
	xor.b32  	%r995, %r995, %r921;
$L__BB1_105:
	and.b32  	%r923, %r829, 8192;
	setp.eq.s32 	%p58, %r923, 0;
	@%p58 bra 	$L__BB1_107;
	ld.global.u32 	%r924, [%rd8+260];
	xor.b32  	%r999, %r999, %r924;
	ld.global.u32 	%r925, [%rd8+264];
	xor.b32  	%r998, %r998, %r925;
	ld.global.u32 	%r926, [%rd8+268];
	xor.b32  	%r997, %r997, %r926;
	ld.global.u32 	%r927, [%rd8+272];
	xor.b32  	%r996, %r996, %r927;
	ld.global.u32 	%r928, [%rd8+276];
	xor.b32  	%r995, %r995, %r928;
$L__BB1_107:
	and.b32  	%r930, %r829, 16384;
	setp.eq.s32 	%p59, %r930, 0;
	@%p59 bra 	$L__BB1_109;
	ld.global.u32 	%r931, [%rd8+280];
	xor.b32  	%r999, %r999, %r931;
	ld.global.u32 	%r932, [%rd8+284];
	xor.b32  	%r998, %r998, %r932;
	ld.global.u32 	%r933, [%rd8+288];
	xor.b32  	%r997, %r997, %r933;
	ld.global.u32 	%r934, [%rd8+292];
	xor.b32  	%r996, %r996, %r934;
	ld.global.u32 	%r935, [%rd8+296];
	xor.b32  	%r995, %r995, %r935;
$L__BB1_109:
	and.b32  	%r937, %r829, 32768;
	setp.eq.s32 	%p60, %r937, 0;
	@%p60 bra 	$L__BB1_111;
	ld.global.u32 	%r938, [%rd8+300];
	xor.b32  	%r999, %r999, %r938;
	ld.global.u32 	%r939, [%rd8+304];
	xor.b32  	%r998, %r998, %r939;
	ld.global.u32 	%r940, [%rd8+308];
	xor.b32  	%r997, %r997, %r940;
	ld.global.u32 	%r941, [%rd8+312];
	xor.b32  	%r996, %r996, %r941;
	ld.global.u32 	%r942, [%rd8+316];
	xor.b32  	%r995, %r995, %r942;
$L__BB1_111:
	add.s32 	%r1178, %r1178, 16;
	setp.ne.s32 	%p61, %r1178, 32;
	@%p61 bra 	$L__BB1_79;
	mad.lo.s32 	%r943, %r1172, -31, %r372;
	add.s32 	%r1172, %r943, 1;
	setp.ne.s32 	%p62, %r1172, 5;
	@%p62 bra 	$L__BB1_78;
	st.local.u32 	[%rd1+4], %r999;
	st.local.v2.u32 	[%rd1+8], {%r998, %r997};
	st.local.v2.u32 	[%rd1+16], {%r996, %r995};
$L__BB1_114:
	shr.u64 	%rd38, %rd3, 2;
	add.s32 	%r982, %r982, 1;
	setp.gt.u64 	%p63, %rd3, 3;
	@%p63 bra 	$L__BB1_2;
$L__BB1_115:
	ld.param.u32 	%r975, [_Z14mc_integrationiiPjjii_param_1];
	cvt.u32.u64 	%r944, %rd2;
	cvta.to.global.u64 	%rd24, %rd11;
	shl.b64 	%rd25, %rd2, 2;
	add.s64 	%rd10, %rd24, %rd25;
	mov.b32 	%r945, 0;
	st.global.u32 	[%rd10], %r945;
	div.u32 	%r946, %r580, %r975;
	setp.lt.u32 	%p64, %r946, %r944;
	setp.lt.s32 	%p65, %r975, 1;
	or.pred  	%p66, %p64, %p65;
	@%p66 bra 	$L__BB1_134;
	abs.s32 	%r948, %r581;
	shl.b32 	%r949, %r948, 1;
	or.b32  	%r950, %r949, 1;
	cvt.rn.f64.s32 	%fd24, %r950;
	mul.f64 	%fd1, %fd24, 0d400921FB54442D18;
	cvt.rn.f64.s32 	%fd25, %r582;
	mul.f64 	%fd2, %fd25, 0d401921FB54442D18;
	mov.b32 	%r1275, 0;
	mov.u64 	%rd28, __cudart_sin_cos_coeffs;
$L__BB1_117:
	mov.u32 	%r1281, %r999;
$L__BB1_118:
	mov.u32 	%r999, %r998;
	mov.u32 	%r998, %r997;
	mov.u32 	%r997, %r996;
	mov.u32 	%r996, %r995;
	shr.u32 	%r951, %r1281, 2;
	xor.b32  	%r952, %r951, %r1281;
	shl.b32 	%r953, %r996, 4;
	shl.b32 	%r954, %r952, 1;
	xor.b32  	%r955, %r954, %r953;
	xor.b32  	%r956, %r955, %r952;
	xor.b32  	%r995, %r956, %r996;
	add.s32 	%r1269, %r1269, 362437;
	add.s32 	%r957, %r995, %r1269;
	cvt.rn.f32.u32 	%f2, %r957;
	fma.rn.f32 	%f3, %f2, 0f2F800000, 0f2F000000;
	mul.f32 	%f1, %f3, 0f3F000000;
	setp.eq.f32 	%p67, %f1, 0f00000000;
	mov.u32 	%r1281, %r999;
	@%p67 bra 	$L__BB1_118;
	cvt.f64.f32 	%fd3, %f1;
	mul.f64 	%fd4, %fd1, %fd3;
	abs.f64 	%fd5, %fd4;
	setp.neu.f64 	%p68, %fd5, 0d7FF0000000000000;
	@%p68 bra 	$L__BB1_121;
	mov.f64 	%fd31, 0d0000000000000000;
	mul.rn.f64 	%fd104, %fd4, %fd31;
	mov.b32 	%r1282, 0;
	bra.uni 	$L__BB1_123;
$L__BB1_121:
	mul.f64 	%fd26, %fd4, 0d3FE45F306DC9C883;
	cvt.rni.s32.f64 	%r1282, %fd26;
	cvt.rn.f64.s32 	%fd27, %r1282;
	fma.rn.f64 	%fd28, %fd27, 0dBFF921FB54442D18, %fd4;
	fma.rn.f64 	%fd29, %fd27, 0dBC91A62633145C00, %fd28;
	fma.rn.f64 	%fd104, %fd27, 0dB97B839A252049C0, %fd29;
	setp.ltu.f64 	%p69, %fd5, 0d41E0000000000000;
	@%p69 bra 	$L__BB1_123;
	{ // callseq 0, 0
	.param .b64 param0;
	st.param.f64 	[param0], %fd4;
	.param .align 16 .b8 retval0[16];
	call.uni (retval0), 
	__internal_trig_reduction_slowpathd, 
	(
	param0
	);
	ld.param.f64 	%fd104, [retval0];
	ld.param.b32 	%r1282, [retval0+8];
	} // callseq 0
$L__BB1_123:
	shl.b32 	%r960, %r1282, 6;
	cvt.u64.u32 	%rd26, %r960;
	and.b64  	%rd27, %rd26, 64;
	add.s64 	%rd29, %rd28, %rd27;
	mul.rn.f64 	%fd32, %fd104, %fd104;
	and.b32  	%r961, %r1282, 1;
	setp.eq.b32 	%p70, %r961, 1;
	selp.f64 	%fd33, 0dBDA8FF8320FD8164, 0d3DE5DB65F9785EBA, %p70;
	ld.global.nc.v2.f64 	{%fd34, %fd35}, [%rd29];
	fma.rn.f64 	%fd36, %fd33, %fd32, %fd34;
	fma.rn.f64 	%fd37, %fd36, %fd32, %fd35;
	ld.global.nc.v2.f64 	{%fd38, %fd39}, [%rd29+16];
	fma.rn.f64 	%fd40, %fd37, %fd32, %fd38;
	fma.rn.f64 	%fd41, %fd40, %fd32, %fd39;
	ld.global.nc.v2.f64 	{%fd42, %fd43}, [%rd29+32];
	fma.rn.f64 	%fd44, %fd41, %fd32, %fd42;
	fma.rn.f64 	%fd45, %fd44, %fd32, %fd43;
	fma.rn.f64 	%fd46, %fd45, %fd104, %fd104;
	fma.rn.f64 	%fd47, %fd45, %fd32, 0d3FF0000000000000;
	selp.f64 	%fd48, %fd47, %fd46, %p70;
	and.b32  	%r962, %r1282, 2;
	setp.eq.s32 	%p71, %r962, 0;
	mov.f64 	%fd49, 0d0000000000000000;
	sub.f64 	%fd50, %fd49, %fd48;
	selp.f64 	%fd10, %fd48, %fd50, %p71;
	mul.f64 	%fd11, %fd2, %fd3;
	abs.f64 	%fd12, %fd11;
	setp.neu.f64 	%p72, %fd12, 0d7FF0000000000000;
	@%p72 bra 	$L__BB1_125;
	mov.f64 	%fd56, 0d0000000000000000;
	mul.rn.f64 	%fd106, %fd11, %fd56;
	mov.b32 	%r1284, 1;
	bra.uni 	$L__BB1_128;
$L__BB1_125:
	mul.f64 	%fd51, %fd11, 0d3FE45F306DC9C883;
	cvt.rni.s32.f64 	%r1283, %fd51;
	cvt.rn.f64.s32 	%fd52, %r1283;
	fma.rn.f64 	%fd53, %fd52, 0dBFF921FB54442D18, %fd11;
	fma.rn.f64 	%fd54, %fd52, 0dBC91A62633145C00, %fd53;
	fma.rn.f64 	%fd106, %fd52, 0dB97B839A252049C0, %fd54;
	setp.ltu.f64 	%p73, %fd12, 0d41E0000000000000;
	@%p73 bra 	$L__BB1_127;
	{ // callseq 1, 0
	.param .b64 param0;
	st.param.f64 	[param0], %fd11;
	.param .align 16 .b8 retval0[16];
	call.uni (retval0), 
	__internal_trig_reduction_slowpathd, 
	(
	param0
	);
	ld.param.f64 	%fd106, [retval0];
	ld.param.b32 	%r1283, [retval0+8];
	} // callseq 1
$L__BB1_127:
	add.s32 	%r1284, %r1283, 1;
$L__BB1_128:
	mov.f64 	%fd57, 0d0000000000000000;
	mov.f64 	%fd58, 0d7FF0000000000000;
	mul.rn.f64 	%fd107, %fd58, %fd57;
	shl.b32 	%r966, %r1284, 6;
	cvt.u64.u32 	%rd30, %r966;
	and.b64  	%rd31, %rd30, 64;
	add.s64 	%rd33, %rd28, %rd31;
	mul.rn.f64 	%fd59, %fd106, %fd106;
	and.b32  	%r967, %r1284, 1;
	setp.eq.b32 	%p74, %r967, 1;
	selp.f64 	%fd60, 0dBDA8FF8320FD8164, 0d3DE5DB65F9785EBA, %p74;
	ld.global.nc.v2.f64 	{%fd61, %fd62}, [%rd33];
	fma.rn.f64 	%fd63, %fd60, %fd59, %fd61;
	fma.rn.f64 	%fd64, %fd63, %fd59, %fd62;
	ld.global.nc.v2.f64 	{%fd65, %fd66}, [%rd33+16];
	fma.rn.f64 	%fd67, %fd64, %fd59, %fd65;
	fma.rn.f64 	%fd68, %fd67, %fd59, %fd66;
	ld.global.nc.v2.f64 	{%fd69, %fd70}, [%rd33+32];
	fma.rn.f64 	%fd71, %fd68, %fd59, %fd69;
	fma.rn.f64 	%fd72, %fd71, %fd59, %fd70;
	fma.rn.f64 	%fd73, %fd72, %fd106, %fd106;
	fma.rn.f64 	%fd74, %fd72, %fd59, 0d3FF0000000000000;
	selp.f64 	%fd75, %fd74, %fd73, %p74;
	and.b32  	%r968, %r1284, 2;
	setp.eq.s32 	%p75, %r968, 0;
	sub.f64 	%fd76, %fd57, %fd75;
	selp.f64 	%fd77, %fd75, %fd76, %p75;
	mul.f64 	%fd19, %fd10, %fd77;
	mul.f64 	%fd20, %fd3, 0d400921FB54442D18;
	setp.eq.f64 	%p76, %fd20, 0d7FF0000000000000;
	mov.b32 	%r1285, 0;
	@%p76 bra 	$L__BB1_131;
	mul.f64 	%fd78, %fd20, 0d3FE45F306DC9C883;
	cvt.rni.s32.f64 	%r1285, %fd78;
	cvt.rn.f64.s32 	%fd79, %r1285;
	fma.rn.f64 	%fd80, %fd79, 0dBFF921FB54442D18, %fd20;
	fma.rn.f64 	%fd81, %fd79, 0dBC91A62633145C00, %fd80;
	fma.rn.f64 	%fd107, %fd79, 0dB97B839A252049C0, %fd81;
	setp.ltu.f64 	%p77, %fd20, 0d41E0000000000000;
	@%p77 bra 	$L__BB1_131;
	{ // callseq 2, 0
	.param .b64 param0;
	st.param.f64 	[param0], %fd20;
	.param .align 16 .b8 retval0[16];
	call.uni (retval0), 
	__internal_trig_reduction_slowpathd, 
	(
	param0
	);
	ld.param.f64 	%fd107, [retval0];
	ld.param.b32 	%r1285, [retval0+8];
	} // callseq 2
$L__BB1_131:
	shl.b32 	%r970, %r1285, 6;
	cvt.u64.u32 	%rd34, %r970;
	and.b64  	%rd35, %rd34, 64;
	add.s64 	%rd37, %rd28, %rd35;
	mul.rn.f64 	%fd83, %fd107, %fd107;
	and.b32  	%r971, %r1285, 1;
	setp.eq.b32 	%p78, %r971, 1;
	selp.f64 	%fd84, 0dBDA8FF8320FD8164, 0d3DE5DB65F9785EBA, %p78;
	ld.global.nc.v2.f64 	{%fd85, %fd86}, [%rd37];
	fma.rn.f64 	%fd87, %fd84, %fd83, %fd85;
	fma.rn.f64 	%fd88, %fd87, %fd83, %fd86;
	ld.global.nc.v2.f64 	{%fd89, %fd90}, [%rd37+16];
	fma.rn.f64 	%fd91, %fd88, %fd83, %fd89;
	fma.rn.f64 	%fd92, %fd91, %fd83, %fd90;
	ld.global.nc.v2.f64 	{%fd93, %fd94}, [%rd37+32];
	fma.rn.f64 	%fd95, %fd92, %fd83, %fd93;
	fma.rn.f64 	%fd96, %fd95, %fd83, %fd94;
	fma.rn.f64 	%fd97, %fd96, %fd107, %fd107;
	fma.rn.f64 	%fd98, %fd96, %fd83, 0d3FF0000000000000;
	selp.f64 	%fd99, %fd98, %fd97, %p78;
	and.b32  	%r972, %r1285, 2;
	setp.eq.s32 	%p79, %r972, 0;
	mov.f64 	%fd100, 0d0000000000000000;
	sub.f64 	%fd101, %fd100, %fd99;
	selp.f64 	%fd102, %fd99, %fd101, %p79;
	div.rn.f64 	%fd103, %fd19, %fd102;
	setp.leu.f64 	%p80, %fd103, 0d0000000000000000;
	@%p80 bra 	$L__BB1_133;
	ld.global.u32 	%r973, [%rd10];
	add.s32 	%r974, %r973, 1;
	st.global.u32 	[%rd10], %r974;
	bar.sync 	0;
$L__BB1_133:
	ld.param.u32 	%r976, [_Z14mc_integrationiiPjjii_param_1];
	add.s32 	%r1275, %r1275, 1;
	setp.ne.s32 	%p81, %r1275, %r976;
	@%p81 bra 	$L__BB1_117;
$L__BB1_134:
	bar.sync 	0;
	ret;

}
	// .globl	_Z13sum_reductionPjl
.visible .entry _Z13sum_reductionPjl(
	.param .u64 .ptr .align 1 _Z13sum_reductionPjl_param_0,
	.param .u64 _Z13sum_reductionPjl_param_1
)
{
	.reg .pred 	%p<3>;
	.reg .b32 	%r<8>;
	.reg .b64 	%rd<12>;

	ld.param.u64 	%rd4, [_Z13sum_reductionPjl_param_0];
	ld.param.u64 	%rd5, [_Z13sum_reductionPjl_param_1];
	setp.lt.s64 	%p1, %rd5, 2;
	@%p1 bra 	$L__BB2_3;
	cvta.to.global.u64 	%rd7, %rd4;
	mov.u32 	%r1, %ntid.x;
	mov.u32 	%r2, %ctaid.x;
	mov.u32 	%r3, %tid.x;
	mad.lo.s32 	%r4, %r2, %r1, %r3;
	mul.wide.u32 	%rd8, %r4, 4;
	add.s64 	%rd1, %rd7, %rd8;
	mov.b64 	%rd11, 1;
$L__BB2_2:
	shl.b64 	%rd9, %rd11, 2;
	add.s64 	%rd10, %rd1, %rd9;
	ld.global.u32 	%r5, [%rd10];
	ld.global.u32 	%r6, [%rd1];
	add.s32 	%r7, %r6, %r5;
	st.global.u32 	[%rd1], %r7;
	bar.sync 	0;
	shl.b64 	%rd11, %rd11, 1;
	setp.lt.s64 	%p2, %rd11, %rd5;
	@%p2 bra 	$L__BB2_2;
$L__BB2_3:
	bar.sync 	0;
	ret;

}
.func  (.param .align 16 .b8 func_retval0[16]) __internal_trig_reduction_slowpathd(
	.param .b64 __internal_trig_reduction_slowpathd_param_0
)
{
	.local .align 8 .b8 	__local_depot3[40];
	.reg .b64 	%SP;
	.reg .b64 	%SPL;
	.reg .pred 	%p<10>;
	.reg .b32 	%r<47>;
	.reg .b64 	%rd<74>;
	.reg .b64 	%fd<5>;

	mov.u64 	%SPL, __local_depot3;
	ld.param.f64 	%fd4, [__internal_trig_reduction_slowpathd_param_0];
	add.u64 	%rd1, %SPL, 0;
	{
	.reg .b32 %temp; 
	mov.b64 	{%temp, %r1}, %fd4;
	}
	shr.u32 	%r2, %r1, 20;
	and.b32  	%r3, %r2, 2047;
	setp.eq.s32 	%p1, %r3, 2047;
	mov.b32 	%r46, 0;
	@%p1 bra 	$L__BB3_9;
	add.s32 	%r20, %r3, -1024;
	mov.b64 	%rd20, %fd4;
	shl.b64 	%rd2, %rd20, 11;
	shr.u32 	%r4, %r20, 6;
	sub.s32 	%r45, 15, %r4;
	sub.s32 	%r21, 19, %r4;
	setp.lt.u32 	%p2, %r20, 128;
	selp.b32 	%r6, 18, %r21, %p2;
	setp.ge.s32 	%p3, %r45, %r6;
	mov.b64 	%rd70, 0;
	@%p3 bra 	$L__BB3_4;
	add.s32 	%r23, %r6, %r4;
	neg.s32 	%r43, %r23;
	or.b64  	%rd3, %rd2, -9223372036854775808;
	mov.b64 	%rd70, 0;
	mov.b32 	%r42, 0;
	mov.u64 	%rd25, __cudart_i2opi_d;
	mov.u32 	%r44, %r45;
$L__BB3_3:
	.pragma "nounroll";
	mul.wide.s32 	%rd22, %r42, 8;
	add.s64 	%rd23, %rd1, %rd22;
	mul.wide.s32 	%rd24, %r44, 8;
	add.s64 	%rd26, %rd25, %rd24;
	ld.global.nc.u64 	%rd27, [%rd26];
	{
	.reg .u32 %r0, %r1, %r2, %r3, %alo, %ahi, %blo, %bhi, %clo, %chi;
	mov.b64 	{%alo,%ahi}, %rd27;
	mov.b64 	{%blo,%bhi}, %rd3;
	mov.b64 	{%clo,%chi}, %rd70;
	mad.lo.cc.u32 	%r0, %alo, %blo, %clo;
	madc.hi.cc.u32 	%r1, %alo, %blo, %chi;
	madc.hi.u32 	%r2, %alo, %bhi, 0;
	mad.lo.cc.u32 	%r1, %alo, %bhi, %r1;
	madc.hi.cc.u32 	%r2, %ahi, %blo, %r2;
	madc.hi.u32 	%r3, %ahi, %bhi, 0;
	mad.lo.cc.u32 	%r1, %ahi, %blo, %r1;
	madc.lo.cc.u32 	%r2, %ahi, %bhi, %r2;
	addc.u32 	%r3, %r3, 0;
	mov.b64 	%rd28, {%r0,%r1};
	mov.b64 	%rd70, {%r2,%r3};
	}
	st.local.u64 	[%rd23], %rd28;
	add.s32 	%r44, %r44, 1;
	add.s32 	%r43, %r43, 1;
	add.s32 	%r42, %r42, 1;
	setp.ne.s32 	%p4, %r43, -15;
	mov.u32 	%r45, %r6;
	@%p4 bra 	$L__BB3_3;
$L__BB3_4:
	cvt.s64.s32 	%rd29, %r45;
	cvt.u64.u32 	%rd30, %r4;
	add.s64 	%rd31, %rd30, %rd29;
	shl.b64 	%rd32, %rd31, 3;
	add.s64 	%rd33, %rd1, %rd32;
	st.local.u64 	[%rd33+-120], %rd70;
	and.b32  	%r15, %r2, 63;
	ld.local.u64 	%rd72, [%rd1+16];
	ld.local.u64 	%rd71, [%rd1+24];
	setp.eq.s32 	%p5, %r15, 0;
	@%p5 bra 	$L__BB3_6;
	shl.b64 	%rd34, %rd71, %r15;
	shr.u64 	%rd35, %rd72, 1;
	xor.b32  	%r24, %r15, 63;
	shr.u64 	%rd36, %rd35, %r24;
	or.b64  	%rd71, %rd34, %rd36;
	ld.local.u64 	%rd37, [%rd1+8];
	shl.b64 	%rd38, %rd72, %r15;
	shr.u64 	%rd39, %rd37, 1;
	shr.u64 	%rd40, %rd39, %r24;
	or.b64  	%rd72, %rd38, %rd40;
$L__BB3_6:
	and.b32  	%r25, %r1, -2147483648;
	shr.u64 	%rd41, %rd71, 62;
	cvt.u32.u64 	%r26, %rd41;
	mov.b64 	{%r27, %r28}, %rd71;
	mov.b64 	{%r29, %r30}, %rd72;
	shf.l.wrap.b32 	%r31, %r30, %r27, 2;
	shf.l.wrap.b32 	%r32, %r27, %r28, 2;
	mov.b64 	%rd42, {%r31, %r32};
	shl.b64 	%rd43, %rd72, 2;
	shr.u64 	%rd44, %rd42, 63;
	cvt.u32.u64 	%r33, %rd44;
	add.s32 	%r34, %r33, %r26;
	setp.eq.s32 	%p6, %r25, 0;
	neg.s32 	%r35, %r34;
	selp.b32 	%r46, %r34, %r35, %p6;
	setp.gt.s64 	%p7, %rd42, -1;
	mov.b64 	%rd45, 0;
	{
	.reg .u32 %r0, %r1, %r2, %r3, %a0, %a1, %a2, %a3, %b0, %b1, %b2, %b3;
	mov.b64 	{%a0,%a1}, %rd45;
	mov.b64 	{%a2,%a3}, %rd45;
	mov.b64 	{%b0,%b1}, %rd43;
	mov.b64 	{%b2,%b3}, %rd42;
	sub.cc.u32 	%r0, %a0, %b0;
	subc.cc.u32 	%r1, %a1, %b1;
	subc.cc.u32 	%r2, %a2, %b2;
	subc.u32 	%r3, %a3, %b3;
	mov.b64 	%rd46, {%r0,%r1};
	mov.b64 	%rd47, {%r2,%r3};
	}
	xor.b32  	%r36, %r25, -2147483648;
	selp.b64 	%rd73, %rd42, %rd47, %p7;
	selp.b64 	%rd14, %rd43, %rd46, %p7;
	selp.b32 	%r17, %r25, %r36, %p7;
	clz.b64 	%r37, %rd73;
	cvt.u64.u32 	%rd15, %r37;
	setp.eq.s32 	%p8, %r37, 0;
	@%p8 bra 	$L__BB3_8;
	cvt.u32.u64 	%r38, %rd15;
	and.b32  	%r39, %r38, 63;
	shl.b64 	%rd48, %rd73, %r39;
	shr.u64 	%rd49, %rd14, 1;
	not.b32 	%r40, %r38;
	and.b32  	%r41, %r40, 63;
	shr.u64 	%rd50, %rd49, %r41;
	or.b64  	%rd73, %rd48, %rd50;
$L__BB3_8:
	mov.b64 	%rd51, -3958705157555305931;
	{
	.reg .u32 %r0, %r1, %r2, %r3, %alo, %ahi, %blo, %bhi;
	mov.b64 	{%alo,%ahi}, %rd73;
	mov.b64 	{%blo,%bhi}, %rd51;
	mul.lo.u32 	%r0, %alo, %blo;
	mul.hi.u32 	%r1, %alo, %blo;
	mad.lo.cc.u32 	%r1, %alo, %bhi, %r1;
	madc.hi.u32 	%r2, %alo, %bhi, 0;
	mad.lo.cc.u32 	%r1, %ahi, %blo, %r1;
	madc.hi.cc.u32 	%r2, %ahi, %blo, %r2;
	madc.hi.u32 	%r3, %ahi, %bhi, 0;
	mad.lo.cc.u32 	%r2, %ahi, %bhi, %r2;
	addc.u32 	%r3, %r3, 0;
	mov.b64 	%rd52, {%r0,%r1};
	mov.b64 	%rd53, {%r2,%r3};
	}
	setp.gt.s64 	%p9, %rd53, 0;
	{
	.reg .u32 %r0, %r1, %r2, %r3, %a0, %a1, %a2, %a3, %b0, %b1, %b2, %b3;
	mov.b64 	{%a0,%a1}, %rd52;
	mov.b64 	{%a2,%a3}, %rd53;
	mov.b64 	{%b0,%b1}, %rd52;
	mov.b64 	{%b2,%b3}, %rd53;
	add.cc.u32 	%r0, %a0, %b0;
	addc.cc.u32 	%r1, %a1, %b1;
	addc.cc.u32 	%r2, %a2, %b2;
	addc.u32 	%r3, %a3, %b3;
	mov.b64 	%rd54, {%r0,%r1};
	mov.b64 	%rd55, {%r2,%r3};
	}
	selp.b64 	%rd56, %rd55, %rd53, %p9;
	selp.s64 	%rd57, -1, 0, %p9;
	sub.s64 	%rd58, %rd57, %rd15;
	cvt.u64.u32 	%rd59, %r17;
	shl.b64 	%rd60, %rd59, 32;
	add.s64 	%rd61, %rd56, 1;
	shr.u64 	%rd62, %rd61, 10;
	add.s64 	%rd63, %rd62, 1;
	shr.u64 	%rd64, %rd63, 1;
	shl.b64 	%rd65, %rd58, 52;
	add.s64 	%rd66, %rd65, %rd64;
	add.s64 	%rd67, %rd66, 4602678819172646912;
	or.b64  	%rd68, %rd67, %rd60;
	mov.b64 	%fd4, %rd68;
$L__BB3_9:
	st.param.f64 	[func_retval0], %fd4;
	st.param.b32 	[func_retval0+8], %r46;
	ret;

}


// ===== COMPILED SASS (sm_100) =====

	.target	sm_100

	.elftype	@"ET_EXEC"


//--------------------- .note.nv.tkinfo           --------------------------
	.section	.note.nv.tkinfo,"",@"SHT_NOTE"
	.sectionflags	@"SHF_NOTE_NV_TKINFO"
	.tkinfo
        /*0018*/ 	.word	0x00000002
        /*0030*/ 	.string	""
        /*0030*/ 	.string	"ptxas"
        /*0030*/ 	.string	"Cuda compilation tools, release 13.0, V13.0.88"
        /*0030*/ 	.string	"Build cuda_13.0.r13.0/compiler.36424714_0"
        /*0030*/ 	.string	"-arch sm_100 -m 64 "



//--------------------- .note.nv.cuinfo           --------------------------
	.section	.note.nv.cuinfo,"",@"SHT_NOTE"
	.sectionflags	@"SHF_NOTE_NV_CUINFO"
        /*0018*/ 	.short	0x0002
        /*001a*/ 	.short	0x0064
        /*001c*/ 	.short	0x0082
	.zero		2


//--------------------- .nv.info                  --------------------------
	.section	.nv.info,"",@"SHT_CUDA_INFO"
	.align	4


	//----- nvinfo : EIATTR_REGCOUNT
	.align		4
        /*0000*/ 	.byte	0x04, 0x2f
        /*0002*/ 	.short	(.L_12 - .L_11)
	.align		4
.L_11:
        /*0004*/ 	.word	index@(_Z12setup_kerneljP17curandStateXORWOW)
        /*0008*/ 	.word	0x0000001f


	//----- nvinfo : EIATTR_FRAME_SIZE
	.align		4
.L_12:
        /*000c*/ 	.byte	0x04, 0x11
        /*000e*/ 	.short	(.L_14 - .L_13)
	.align		4
.L_13:
        /*0010*/ 	.word	index@(_Z12setup_kerneljP17curandStateXORWOW)
        /*0014*/ 	.word	0x00000000


	//----- nvinfo : EIATTR_REGCOUNT
	.align		4
.L_14:
        /*0018*/ 	.byte	0x04, 0x2f
        /*001a*/ 	.short	(.L_16 - .L_15)
	.align		4
.L_15:
        /*001c*/ 	.word	index@(_Z14mc_integrationiiPjjii)
        /*0020*/ 	.word	0x00000028


	//----- nvinfo : EIATTR_FRAME_SIZE
	.align		4
.L_16:
        /*0024*/ 	.byte	0x04, 0x11
        /*0026*/ 	.short	(.L_18 - .L_17)
	.align		4
.L_17:
        /*0028*/ 	.word	index@($_Z14mc_integrationiiPjjii$__internal_trig_reduction_slowpathd)
        /*002c*/ 	.word	0x00000058


	//----- nvinfo : EIATTR_FRAME_SIZE
	.align		4
.L_18:
        /*0030*/ 	.byte	0x04, 0x11
        /*0032*/ 	.short	(.L_20 - .L_19)
	.align		4
.L_19:
        /*0034*/ 	.word	index@($__internal_0_$__cuda_sm20_div_rn_f64_full)
        /*0038*/ 	.word	0x00000058


	//----- nvinfo : EIATTR_FRAME_SIZE
	.align		4
.L_20:
        /*003c*/ 	.byte	0x04, 0x11
        /*003e*/ 	.short	(.L_22 - .L_21)
	.align		4
.L_21:
        /*0040*/ 	.word	index@(_Z14mc_integrationiiPjjii)
        /*0044*/ 	.word	0x00000058


	//----- nvinfo : EIATTR_REGCOUNT
	.align		4
.L_22:
        /*0048*/ 	.byte	0x04, 0x2f
        /*004a*/ 	.short	(.L_24 - .L_23)
	.align		4
.L_23:
        /*004c*/ 	.word	index@(_Z13sum_reductionPjl)
        /*0050*/ 	.word	0x0000000c


	//----- nvinfo : EIATTR_FRAME_SIZE
	.align		4
.L_24:
        /*0054*/ 	.byte	0x04, 0x11
        /*0056*/ 	.short	(.L_26 - .L_25)
	.align		4
.L_25:
        /*0058*/ 	.word	index@(_Z13sum_reductionPjl)
        /*005c*/ 	.word	0x00000000


	//----- nvinfo : EIATTR_MIN_STACK_SIZE
	.align		4
.L_26:
        /*0060*/ 	.byte	0x04, 0x12
        /*0062*/ 	.short	(.L_28 - .L_27)
	.align		4
.L_27:
        /*0064*/ 	.word	index@(_Z13sum_reductionPjl)
        /*0068*/ 	.word	0x00000000


	//----- nvinfo : EIATTR_MIN_STACK_SIZE
	.align		4
.L_28:
        /*006c*/ 	.byte	0x04, 0x12
        /*006e*/ 	.short	(.L_30 - .L_29)
	.align		4
.L_29:
        /*0070*/ 	.word	index@(_Z14mc_integrationiiPjjii)
        /*0074*/ 	.word	0x00000058


	//----- nvinfo : EIATTR_MIN_STACK_SIZE
	.align		4
.L_30:
        /*0078*/ 	.byte	0x04, 0x12
        /*007a*/ 	.short	(.L_32 - .L_31)
	.align		4
.L_31:
        /*007c*/ 	.word	index@(_Z12setup_kerneljP17curandStateXORWOW)
        /*0080*/ 	.word	0x00000000
.L_32:


//--------------------- .nv.compat                --------------------------
	.section	.nv.compat,"",@"SHT_CUDA_COMPAT_INFO"
	.align	4
        /*0000*/ 	.byte	0x02, 0x09, 0x00, 0x00, 0x02, 0x02, 0x01, 0x00, 0x02, 0x05, 0x05, 0x00, 0x03, 0x07, 0x01, 0x01
        /*0010*/ 	.byte	0x02, 0x03, 0x00, 0x00, 0x02, 0x06, 0x01, 0x00, 0x04, 0x0b, 0x08, 0x00, 0x01, 0x00, 0x00, 0x00
        /*0020*/ 	.byte	0x00, 0x00, 0x00, 0x00


//--------------------- .nv.info._Z13sum_reductionPjl --------------------------
	.section	.nv.info._Z13sum_reductionPjl,"",@"SHT_CUDA_INFO"
	.sectionflags	@""
	.align	4


	//----- nvinfo : EIATTR_CUDA_API_VERSION
	.align		4
        /*0000*/ 	.byte	0x04, 0x37
        /*0002*/ 	.short	(.L_34 - .L_33)
.L_33:
        /*0004*/ 	.word	0x00000082


	//----- nvinfo : EIATTR_KPARAM_INFO
	.align		4
.L_34:
        /*0008*/ 	.byte	0x04, 0x17
        /*000a*/ 	.short	(.L_36 - .L_35)
.L_35:
        /*000c*/ 	.word	0x00000000
        /*0010*/ 	.short	0x0001
        /*0012*/ 	.short	0x0008
        /*0014*/ 	.byte	0x00, 0xf0, 0x21, 0x00


	//----- nvinfo : EIATTR_KPARAM_INFO
	.align		4
.L_36:
        /*0018*/ 	.byte	0x04, 0x17
        /*001a*/ 	.short	(.L_38 - .L_37)
.L_37:
        /*001c*/ 	.word	0x00000000
        /*0020*/ 	.short	0x0000
        /*0022*/ 	.short	0x0000
        /*0024*/ 	.byte	0x00, 0xf5, 0x21, 0x00


	//----- nvinfo : EIATTR_SPARSE_MMA_MASK
	.align		4
.L_38:
        /*0028*/ 	.byte	0x03, 0x50
        /*002a*/ 	.short	0x0000


	//----- nvinfo : EIATTR_MAXREG_COUNT
	.align		4
        /*002c*/ 	.byte	0x03, 0x1b
        /*002e*/ 	.short	0x00ff


	//----- nvinfo : EIATTR_NUM_BARRIERS
	.align		4
        /*0030*/ 	.byte	0x02, 0x4c
        /*0032*/ 	.byte	0x01
	.zero		1


	//----- nvinfo : EIATTR_MERCURY_ISA_VERSION
	.align		4
        /*0034*/ 	.byte	0x03, 0x5f
        /*0036*/ 	.short	0x0101


	//----- nvinfo : EIATTR_VRC_CTA_INIT_COUNT
	.align		4
        /*0038*/ 	.byte	0x02, 0x4a
	.zero		1
	.zero		1


	//----- nvinfo : EIATTR_EXIT_INSTR_OFFSETS
	.align		4
        /*003c*/ 	.byte	0x04, 0x1c
        /*003e*/ 	.short	(.L_40 - .L_39)


	//   ....[0]....
.L_39:
        /*0040*/ 	.word	0x000001b0


	//----- nvinfo : EIATTR_CBANK_PARAM_SIZE
	.align		4
.L_40:
        /*0044*/ 	.byte	0x03, 0x19
        /*0046*/ 	.short	0x0010


	//----- nvinfo : EIATTR_PARAM_CBANK
	.align		4
        /*0048*/ 	.byte	0x04, 0x0a
        /*004a*/ 	.short	(.L_42 - .L_41)
	.align		4
.L_41:
        /*004c*/ 	.word	index@(.nv.constant0._Z13sum_reductionPjl)
        /*0050*/ 	.short	0x0380
        /*0052*/ 	.short	0x0010


	//----- nvinfo : EIATTR_SW_WAR
	.align		4
.L_42:
        /*0054*/ 	.byte	0x04, 0x36
        /*0056*/ 	.short	(.L_44 - .L_43)
.L_43:
        /*0058*/ 	.word	0x00000008
.L_44:


//--------------------- .nv.info._Z14mc_integrationiiPjjii --------------------------
	.section	.nv.info._Z14mc_integrationiiPjjii,"",@"SHT_CUDA_INFO"
	.sectionflags	@""
	.align	4


	//----- nvinfo : EIATTR_CUDA_API_VERSION
	.align		4
        /*0000*/ 	.byte	0x04, 0x37
        /*0002*/ 	.short	(.L_46 - .L_45)
.L_45:
        /*0004*/ 	.word	0x00000082


	//----- nvinfo : EIATTR_KPARAM_INFO
	.align		4
.L_46:
        /*0008*/ 	.byte	0x04, 0x17
        /*000a*/ 	.short	(.L_48 - .L_47)
.L_47:
        /*000c*/ 	.word	0x00000000
        /*0010*/ 	.short	0x0005
        /*0012*/ 	.short	0x0018
        /*0014*/ 	.byte	0x00, 0xf0, 0x11, 0x00


	//----- nvinfo : EIATTR_KPARAM_INFO
	.align		4
.L_48:
        /*0018*/ 	.byte	0x04, 0x17
        /*001a*/ 	.short	(.L_50 - .L_49)
.L_49:
        /*001c*/ 	.word	0x00000000
        /*0020*/ 	.short	0x0004
        /*0022*/ 	.short	0x0014
        /*0024*/ 	.byte	0x00, 0xf0, 0x11, 0x00


	//----- nvinfo : EIATTR_KPARAM_INFO
	.align		4
.L_50:
        /*0028*/ 	.byte	0x04, 0x17
        /*002a*/ 	.short	(.L_52 - .L_51)
.L_51:
        /*002c*/ 	.word	0x00000000
        /*0030*/ 	.short	0x0003
        /*0032*/ 	.short	0x0010
        /*0034*/ 	.byte	0x00, 0xf0, 0x11, 0x00


	//----- nvinfo : EIATTR_KPARAM_INFO
	.align		4
.L_52:
        /*0038*/ 	.byte	0x04, 0x17
        /*003a*/ 	.short	(.L_54 - .L_53)
.L_53:
        /*003c*/ 	.word	0x00000000
        /*0040*/ 	.short	0x0002
        /*0042*/ 	.short	0x0008
        /*0044*/ 	.byte	0x00, 0xf5, 0x21, 0x00


	//----- nvinfo : EIATTR_KPARAM_INFO
	.align		4
.L_54:
        /*0048*/ 	.byte	0x04, 0x17
        /*004a*/ 	.short	(.L_56 - .L_55)
.L_55:
        /*004c*/ 	.word	0x00000000
        /*0050*/ 	.short	0x0001
        /*0052*/ 	.short	0x0004
        /*0054*/ 	.byte	0x00, 0xf0, 0x11, 0x00


	//----- nvinfo : EIATTR_KPARAM_INFO
	.align		4
.L_56:
        /*0058*/ 	.byte	0x04, 0x17
        /*005a*/ 	.short	(.L_58 - .L_57)
.L_57:
        /*005c*/ 	.word	0x00000000
        /*0060*/ 	.short	0x0000
        /*0062*/ 	.short	0x0000
        /*0064*/ 	.byte	0x00, 0xf0, 0x11, 0x00


	//----- nvinfo : EIATTR_SPARSE_MMA_MASK
	.align		4
.L_58:
        /*0068*/ 	.byte	0x03, 0x50
        /*006a*/ 	.short	0x0000


	//----- nvinfo : EIATTR_MAXREG_COUNT
	.align		4
        /*006c*/ 	.byte	0x03, 0x1b
        /*006e*/ 	.short	0x00ff


	//----- nvinfo : EIATTR_NUM_BARRIERS
	.align		4
        /*0070*/ 	.byte	0x02, 0x4c
        /*0072*/ 	.byte	0x01
	.zero		1


	//----- nvinfo : EIATTR_MERCURY_ISA_VERSION
	.align		4
        /*0074*/ 	.byte	0x03, 0x5f
        /*0076*/ 	.short	0x0101


	//----- nvinfo : EIATTR_VRC_CTA_INIT_COUNT
	.align		4
        /*0078*/ 	.byte	0x02, 0x4a
	.zero		1
	.zero		1


	//----- nvinfo : EIATTR_EXIT_INSTR_OFFSETS
	.align		4
        /*007c*/ 	.byte	0x04, 0x1c
        /*007e*/ 	.short	(.L_60 - .L_59)


	//   ....[0]....
.L_59:
        /*0080*/ 	.word	0x000037b0


	//----- nvinfo : EIATTR_CRS_STACK_SIZE
	.align		4
.L_60:
        /*0084*/ 	.byte	0x04, 0x1e
        /*0086*/ 	.short	(.L_62 - .L_61)
.L_61:
        /*0088*/ 	.word	0x00000000


	//----- nvinfo : EIATTR_CBANK_PARAM_SIZE
	.align		4
.L_62:
        /*008c*/ 	.byte	0x03, 0x19
        /*008e*/ 	.short	0x001c


	//----- nvinfo : EIATTR_PARAM_CBANK
	.align		4
        /*0090*/ 	.byte	0x04, 0x0a
        /*0092*/ 	.short	(.L_64 - .L_63)
	.align		4
.L_63:
        /*0094*/ 	.word	index@(.nv.constant0._Z14mc_integrationiiPjjii)
        /*0098*/ 	.short	0x0380
        /*009a*/ 	.short	0x001c


	//----- nvinfo : EIATTR_SW_WAR
	.align		4
.L_64:
        /*009c*/ 	.byte	0x04, 0x36
        /*009e*/ 	.short	(.L_66 - .L_65)
.L_65:
        /*00a0*/ 	.word	0x00000008
.L_66:


//--------------------- .nv.info._Z12setup_kerneljP17curandStateXORWOW --------------------------
	.section	.nv.info._Z12setup_kerneljP17curandStateXORWOW,"",@"SHT_CUDA_INFO"
	.sectionflags	@""
	.align	4


	//----- nvinfo : EIATTR_CUDA_API_VERSION
	.align		4
        /*0000*/ 	.byte	0x04, 0x37
        /*0002*/ 	.short	(.L_68 - .L_67)
.L_67:
        /*0004*/ 	.word	0x00000082


	//----- nvinfo : EIATTR_KPARAM_INFO
	.align		4
.L_68:
        /*0008*/ 	.byte	0x04, 0x17
        /*000a*/ 	.short	(.L_70 - .L_69)
.L_69:
        /*000c*/ 	.word	0x00000000
        /*0010*/ 	.short	0x0001
        /*0012*/ 	.short	0x0008
        /*0014*/ 	.byte	0x00, 0xf5, 0x21, 0x00


	//----- nvinfo : EIATTR_KPARAM_INFO
	.align		4
.L_70:
        /*0018*/ 	.byte	0x04, 0x17
        /*001a*/ 	.short	(.L_72 - .L_71)
.L_71:
        /*001c*/ 	.word	0x00000000
        /*0020*/ 	.short	0x0000
        /*0022*/ 	.short	0x0000
        /*0024*/ 	.byte	0x00, 0xf0, 0x11, 0x00


	//----- nvinfo : EIATTR_SPARSE_MMA_MASK
	.align		4
.L_72:
        /*0028*/ 	.byte	0x03, 0x50
        /*002a*/ 	.short	0x0000


	//----- nvinfo : EIATTR_MAXREG_COUNT
	.align		4
        /*002c*/ 	.byte	0x03, 0x1b
        /*002e*/ 	.short	0x00ff


	//----- nvinfo : EIATTR_MERCURY_ISA_VERSION
	.align		4
        /*0030*/ 	.byte	0x03, 0x5f
        /*0032*/ 	.short	0x0101


	//----- nvinfo : EIATTR_VRC_CTA_INIT_COUNT
	.align		4
        /*0034*/ 	.byte	0x02, 0x4a
	.zero		1
	.zero		1


	//----- nvinfo : EIATTR_EXIT_INSTR_OFFSETS
	.align		4
        /*0038*/ 	.byte	0x04, 0x1c
        /*003a*/ 	.short	(.L_74 - .L_73)


	//   ....[0]....
.L_73:
        /*003c*/ 	.word	0x00000ea0


	//----- nvinfo : EIATTR_CRS_STACK_SIZE
	.align		4
.L_74:
        /*0040*/ 	.byte	0x04, 0x1e
        /*0042*/ 	.short	(.L_76 - .L_75)
.L_75:
        /*0044*/ 	.word	0x00000000


	//----- nvinfo : EIATTR_CBANK_PARAM_SIZE
	.align		4
.L_76:
        /*0048*/ 	.byte	0x03, 0x19
        /*004a*/ 	.short	0x0010


	//----- nvinfo : EIATTR_PARAM_CBANK
	.align		4
        /*004c*/ 	.byte	0x04, 0x0a
        /*004e*/ 	.short	(.L_78 - .L_77)
	.align		4
.L_77:
        /*0050*/ 	.word	index@(.nv.constant0._Z12setup_kerneljP17curandStateXORWOW)
        /*0054*/ 	.short	0x0380
        /*0056*/ 	.short	0x0010


	//----- nvinfo : EIATTR_SW_WAR
	.align		4
.L_78:
        /*0058*/ 	.byte	0x04, 0x36
        /*005a*/ 	.short	(.L_80 - .L_79)
.L_79:
        /*005c*/ 	.word	0x00000008
.L_80:


//--------------------- .nv.callgraph             --------------------------
	.section	.nv.callgraph,"",@"SHT_CUDA_CALLGRAPH"
	.align	4
	.sectionentsize	8
	.align		4
        /*0000*/ 	.word	0x00000000
	.align		4
        /*0004*/ 	.word	0xffffffff
	.align		4
        /*0008*/ 	.word	0x00000000
	.align		4
        /*000c*/ 	.word	0xfffffffe
	.align		4
        /*0010*/ 	.word	0x00000000
	.align		4
        /*0014*/ 	.word	0xfffffffd
	.align		4
        /*0018*/ 	.word	0x00000000
	.align		4
        /*001c*/ 	.word	0xfffffffc


//--------------------- .nv.constant4             --------------------------
	.section	.nv.constant4,"a",@progbits
	.align	8
	.align		8
.nv.constant4:
        /*0000*/ 	.dword	precalc_xorwow_matrix
	.align		8
        /*0008*/ 	.dword	precalc_xorwow_offset_matrix
	.align		8
        /*0010*/ 	.dword	mrg32k3aM1
	.align		8
        /*0018*/ 	.dword	mrg32k3aM2
	.align		8
        /*0020*/ 	.dword	mrg32k3aM1SubSeq
	.align		8
        /*0028*/ 	.dword	mrg32k3aM2SubSeq
	.align		8
        /*0030*/ 	.dword	mrg32k3aM1Seq
	.align		8
        /*0038*/ 	.dword	mrg32k3aM2Seq
	.align		8
        /*0040*/ 	.dword	__cudart_i2opi_d
	.align		8
        /*0048*/ 	.dword	__cudart_sin_cos_coeffs


//--------------------- .nv.constant3             --------------------------
	.section	.nv.constant3,"a",@progbits
	.align	8
.nv.constant3:
	.type		__cr_lgamma_table,@object
	.size		__cr_lgamma_table,(.L_8 - __cr_lgamma_table)
__cr_lgamma_table:
        /*0000*/ 	.byte	0x00, 0x00, 0x00, 0x00, 0x00, 0x00, 0x00, 0x00, 0x00, 0x00, 0x00, 0x00, 0x00, 0x00, 0x00, 0x00
        /*0010*/ 	.byte	0xef, 0x39, 0xfa, 0xfe, 0x42, 0x2e, 0xe6, 0x3f, 0x02, 0x20, 0x2a, 0xfa, 0x0b, 0xab, 0xfc, 0x3f
        /*0020*/ 	.byte	0xf9, 0x2c, 0x92, 0x7c, 0xa7, 0x6c, 0x09, 0x40, 0xc9, 0x79, 0x44, 0x3c, 0x64, 0x26, 0x13, 0x40
        /*0030*/ 	.byte	0xca, 0x01, 0xcf, 0x3a, 0x27, 0x51, 0x1a, 0x40, 0x30, 0xcc, 0x2d, 0xf3, 0xe1, 0x0c, 0x21, 0x40
        /*0040*/ 	.byte	0x0d, 0xb7, 0xfc, 0x82, 0x8e, 0x35, 0x25, 0x40
.L_8:


//--------------------- .text._Z13sum_reductionPjl --------------------------
	.section	.text._Z13sum_reductionPjl,"ax",@progbits
	.align	128
        .global         _Z13sum_reductionPjl
        .type           _Z13sum_reductionPjl,@function
        .size           _Z13sum_reductionPjl,(.L_x_53 - _Z13sum_reductionPjl)
        .other          _Z13sum_reductionPjl,@"STO_CUDA_ENTRY STV_DEFAULT"
_Z13sum_reductionPjl:
.text._Z13sum_reductionPjl:
[----:B------:R-:W-:Y:S01]  /*0000*/  LDC R1, c[0x0][0x37c] ;  /* 0x0000df00ff017b82 */ /* 0x000fe20000000800 */
[----:B------:R-:W0:Y:S02]  /*0010*/  LDCU.64 UR8, c[0x0][0x388] ;  /* 0x00007100ff0877ac */ /* 0x000e240008000a00 */
[----:B0-----:R-:W-:-:S04]  /*0020*/  UISETP.GE.U32.AND UP0, UPT, UR8, 0x2, UPT ;  /* 0x000000020800788c */ /* 0x001fc8000bf06070 */
[----:B------:R-:W-:-:S09]  /*0030*/  UISETP.GE.AND.EX UP0, UPT, UR9, URZ, UPT, UP0 ;  /* 0x000000ff0900728c */ /* 0x000fd2000bf06300 */
[----:B------:R-:W-:Y:S05]  /*0040*/  BRA.U !UP0, `(.L_x_0) ;  /* 0x0000000108547547 */ /* 0x000fea000b800000 */
[----:B------:R-:W0:Y:S01]  /*0050*/  S2R R5, SR_CTAID.X ;  /* 0x0000000000057919 */ /* 0x000e220000002500 */
[----:B------:R-:W1:Y:S01]  /*0060*/  LDC.64 R2, c[0x0][0x380] ;  /* 0x0000e000ff027b82 */ /* 0x000e620000000a00 */
[----:B------:R-:W0:Y:S01]  /*0070*/  LDCU UR4, c[0x0][0x360] ;  /* 0x00006c00ff0477ac */ /* 0x000e220008000800 */
[----:B------:R-:W-:Y:S01]  /*0080*/  IMAD.MOV.U32 R9, RZ, RZ, 0x1 ;  /* 0x00000001ff097424 */ /* 0x000fe200078e00ff */
[----:B------:R-:W0:Y:S01]  /*0090*/  S2R R0, SR_TID.X ;  /* 0x0000000000007919 */ /* 0x000e220000002100 */
[----:B------:R-:W2:Y:S01]  /*00a0*/  LDCU.64 UR6, c[0x0][0x358] ;  /* 0x00006b00ff0677ac */ /* 0x000ea20008000a00 */
[----:B0-----:R-:W-:Y:S02]  /*00b0*/  IMAD R5, R5, UR4, R0 ;  /* 0x0000000405057c24 */ /* 0x001fe4000f8e0200 */
[----:B------:R-:W-:Y:S02]  /*00c0*/  IMAD.MOV.U32 R0, RZ, RZ, RZ ;  /* 0x000000ffff007224 */ /* 0x000fe400078e00ff */
[----:B-12---:R-:W-:-:S07]  /*00d0*/  IMAD.WIDE.U32 R2, R5, 0x4, R2 ;  /* 0x0000000405027825 */ /* 0x006fce00078e0002 */
.L_x_1:
[C---:B------:R-:W-:Y:S01]  /*00e0*/  LEA R4, P0, R9.reuse, R2, 0x2 ;  /* 0x0000000209047211 */ /* 0x040fe200078010ff */
[----:B0-----:R-:W2:Y:S03]  /*00f0*/  LDG.E R7, desc[UR6][R2.64] ;  /* 0x0000000602077981 */ /* 0x001ea6000c1e1900 */
[----:B------:R-:W-:-:S05]  /*0100*/  LEA.HI.X R5, R9, R3, R0, 0x2, P0 ;  /* 0x0000000309057211 */ /* 0x000fca00000f1400 */
[----:B------:R-:W2:Y:S01]  /*0110*/  LDG.E R4, desc[UR6][R4.64] ;  /* 0x0000000604047981 */ /* 0x000ea2000c1e1900 */
[C---:B------:R-:W-:Y:S01]  /*0120*/  SHF.L.U64.HI R0, R9.reuse, 0x1, R0 ;  /* 0x0000000109007819 */ /* 0x040fe20000010200 */
[----:B------:R-:W-:-:S05]  /*0130*/  IMAD.SHL.U32 R9, R9, 0x2, RZ ;  /* 0x0000000209097824 */ /* 0x000fca00078e00ff */
[----:B------:R-:W-:-:S04]  /*0140*/  ISETP.GE.U32.AND P0, PT, R9, UR8, PT ;  /* 0x0000000809007c0c */ /* 0x000fc8000bf06070 */
[----:B------:R-:W-:Y:S02]  /*0150*/  ISETP.GE.AND.EX P0, PT, R0, UR9, PT, P0 ;  /* 0x0000000900007c0c */ /* 0x000fe4000bf06300 */
[----:B--2---:R-:W-:-:S05]  /*0160*/  IADD3 R7, PT, PT, R4, R7, RZ ;  /* 0x0000000704077210 */ /* 0x004fca0007ffe0ff */
[----:B------:R0:W-:Y:S01]  /*0170*/  STG.E desc[UR6][R2.64], R7 ;  /* 0x0000000702007986 */ /* 0x0001e2000c101906 */
[----:B------:R-:W-:Y:S06]  /*0180*/  BAR.SYNC.DEFER_BLOCKING 0x0 ;  /* 0x0000000000007b1d */ /* 0x000fec0000010000 */
[----:B------:R-:W-:Y:S05]  /*0190*/  @!P0 BRA `(.L_x_1) ;  /* 0xfffffffc00d08947 */ /* 0x000fea000383ffff */
.L_x_0:
[----:B------:R-:W-:Y:S06]  /*01a0*/  BAR.SYNC.DEFER_BLOCKING 0x0 ;  /* 0x0000000000007b1d */ /* 0x000fec0000010000 */
[----:B------:R-:W-:Y:S05]  /*01b0*/  EXIT ;  /* 0x000000000000794d */ /* 0x000fea0003800000 */
.L_x_2:
[----:B------:R-:W-:-:S00]  /*01c0*/  BRA `(.L_x_2) ;  /* 0xfffffffc00fc7947 */ /* 0x000fc0000383ffff */
[----:B------:R-:W-:-:S00]  /*01d0*/  NOP ;  /* 0x0000000000007918 */ /* 0x000fc00000000000 */
        /* <DEDUP_REMOVED lines=10> */
.L_x_53:


//--------------------- .text._Z14mc_integrationiiPjjii --------------------------
	.section	.text._Z14mc_integrationiiPjjii,"ax",@progbits
	.align	128
        .global         _Z14mc_integrationiiPjjii
        .type           _Z14mc_integrationiiPjjii,@function
        .size           _Z14mc_integrationiiPjjii,(.L_x_52 - _Z14mc_integrationiiPjjii)
        .other          _Z14mc_integrationiiPjjii,@"STO_CUDA_ENTRY STV_DEFAULT"
_Z14mc_integrationiiPjjii:
.text._Z14mc_integrationiiPjjii:
[----:B------:R-:W0:Y:S08]  /*0000*/  LDC R1, c[0x0][0x37c] ;  /* 0x0000df00ff017b82 */ /* 0x000e300000000800 */
[----:B------:R-:W1:Y:S01]  /*0010*/  LDC R0, c[0x0][0x380] ;  /* 0x0000e000ff007b82 */ /* 0x000e620000000800 */
[----:B------:R-:W2:Y:S01]  /*0020*/  S2R R9, SR_TID.X ;  /* 0x0000000000097919 */ /* 0x000ea20000002100 */
[----:B------:R-:W-:Y:S01]  /*0030*/  IMAD.MOV.U32 R3, RZ, RZ, -0x266e14b1 ;  /* 0xd991eb4fff037424 */ /* 0x000fe200078e00ff */
[----:B------:R-:W3:Y:S01]  /*0040*/  LDCU.64 UR6, c[0x0][0x358] ;  /* 0x00006b00ff0677ac */ /* 0x000ee20008000a00 */
[----:B0-----:R-:W-:Y:S01]  /*0050*/  VIADD R1, R1, 0xffffffa8 ;  /* 0xffffffa801017836 */ /* 0x001fe20000000000 */
[----:B------:R-:W-:Y:S03]  /*0060*/  BSSY.RECONVERGENT B0, `(.L_x_3) ;  /* 0x0000263000007945 */ /* 0x000fe60003800200 */
[----:B------:R-:W2:Y:S08]  /*0070*/  S2UR UR4, SR_CTAID.X ;  /* 0x00000000000479c3 */ /* 0x000eb00000002500 */
[----:B------:R-:W2:Y:S01]  /*0080*/  LDC R8, c[0x0][0x360] ;  /* 0x0000d800ff087b82 */ /* 0x000ea20000000800 */
[----:B-1----:R-:W-:-:S02]  /*0090*/  ISETP.GT.AND P0, PT, R0, -0x1, PT ;  /* 0xffffffff0000780c */ /* 0x002fc40003f04270 */
[----:B------:R-:W-:Y:S02]  /*00a0*/  LOP3.LUT R0, R0, 0xaad26b49, RZ, 0x3c, !PT ;  /* 0xaad26b4900007812 */ /* 0x000fe400078e3cff */
[----:B------:R-:W-:-:S03]  /*00b0*/  SEL R3, R3, 0x8bf16996, P0 ;  /* 0x8bf1699603037807 */ /* 0x000fc60000000000 */
[----:B------:R-:W-:Y:S01]  /*00c0*/  IMAD R0, R0, 0x4182bed5, RZ ;  /* 0x4182bed500007824 */ /* 0x000fe200078e02ff */
[C---:B------:R-:W-:Y:S01]  /*00d0*/  LOP3.LUT R6, R3.reuse, 0x5491333, RZ, 0x3c, !PT ;  /* 0x0549133303067812 */ /* 0x040fe200078e3cff */
[C---:B------:R-:W-:Y:S02]  /*00e0*/  VIADD R5, R3.reuse, 0x1f123bb5 ;  /* 0x1f123bb503057836 */ /* 0x040fe40000000000 */
[C---:B------:R-:W-:Y:S01]  /*00f0*/  VIADD R7, R0.reuse, 0x583f19 ;  /* 0x00583f1900077836 */ /* 0x040fe20000000000 */
[----:B------:R-:W-:Y:S01]  /*0100*/  IADD3 R2, PT, PT, R3, 0x64f0c9, R0 ;  /* 0x0064f0c903027810 */ /* 0x000fe20007ffe000 */
[C---:B------:R-:W-:Y:S01]  /*0110*/  VIADD R3, R0.reuse, 0x75bcd15 ;  /* 0x075bcd1500037836 */ /* 0x040fe20000000000 */
[----:B------:R-:W-:Y:S02]  /*0120*/  LOP3.LUT R4, R0, 0x159a55e5, RZ, 0x3c, !PT ;  /* 0x159a55e500047812 */ /* 0x000fe400078e3cff */
[----:B------:R0:W-:Y:S01]  /*0130*/  STL.64 [R1+0x10], R6 ;  /* 0x0000100601007387 */ /* 0x0001e20000100a00 */
[----:B--2---:R-:W-:-:S03]  /*0140*/  IMAD R0, R8, UR4, R9 ;  /* 0x0000000408007c24 */ /* 0x004fc6000f8e0209 */
[----:B------:R0:W-:Y:S02]  /*0150*/  STL.64 [R1], R2 ;  /* 0x0000000201007387 */ /* 0x0001e40000100a00 */
[----:B------:R-:W-:Y:S02]  /*0160*/  ISETP.NE.AND P0, PT, R0, RZ, PT ;  /* 0x000000ff0000720c */ /* 0x000fe40003f05270 */
[----:B------:R0:W-:Y:S11]  /*0170*/  STL.64 [R1+0x8], R4 ;  /* 0x0000080401007387 */ /* 0x0001f60000100a00 */
[----:B---3--:R-:W-:Y:S05]  /*0180*/  @!P0 BRA `(.L_x_4) ;  /* 0x0000002400408947 */ /* 0x008fea0003800000 */
[----:B------:R-:W-:Y:S02]  /*0190*/  IMAD.MOV.U32 R12, RZ, RZ, RZ ;  /* 0x000000ffff0c7224 */ /* 0x000fe400078e00ff */
[----:B------:R-:W-:Y:S02]  /*01a0*/  IMAD.MOV.U32 R11, RZ, RZ, R0 ;  /* 0x000000ffff0b7224 */ /* 0x000fe400078e0000 */
[----:B------:R-:W-:-:S07]  /*01b0*/  IMAD.MOV.U32 R10, RZ, RZ, RZ ;  /* 0x000000ffff0a7224 */ /* 0x000fce00078e00ff */
.L_x_13:
[----:B------:R-:W-:Y:S01]  /*01c0*/  LOP3.LUT R20, R11, 0x3, RZ, 0xc0, !PT ;  /* 0x000000030b147812 */ /* 0x000fe200078ec0ff */
[----:B------:R-:W-:Y:S03]  /*01d0*/  BSSY.RECONVERGENT B1, `(.L_x_5) ;  /* 0x0000245000017945 */ /* 0x000fe60003800200 */
[----:B------:R-:W-:-:S04]  /*01e0*/  ISETP.NE.U32.AND P0, PT, R20, RZ, PT ;  /* 0x000000ff1400720c */ /* 0x000fc80003f05070 */
[----:B------:R-:W-:-:S13]  /*01f0*/  ISETP.NE.AND.EX P0, PT, RZ, RZ, PT, P0 ;  /* 0x000000ffff00720c */ /* 0x000fda0003f05300 */
[----:B-123--:R-:W-:Y:S05]  /*0200*/  @!P0 BRA `(.L_x_6) ;  /* 0x0000002400048947 */ /* 0x00efea0003800000 */
[----:B------:R-:W1:Y:S01]  /*0210*/  LDC.64 R8, c[0x4][RZ] ;  /* 0x01000000ff087b82 */ /* 0x000e620000000a00 */
[----:B------:R-:W-:Y:S01]  /*0220*/  IMAD.MOV.U32 R16, RZ, RZ, RZ ;  /* 0x000000ffff107224 */ /* 0x000fe200078e00ff */
[----:B0-----:R-:W-:Y:S02]  /*0230*/  CS2R R6, SRZ ;  /* 0x0000000000067805 */ /* 0x001fe4000001ff00 */
[----:B------:R-:W-:Y:S01]  /*0240*/  CS2R R4, SRZ ;  /* 0x0000000000047805 */ /* 0x000fe2000001ff00 */
[----:B------:R-:W-:Y:S02]  /*0250*/  IMAD.MOV.U32 R3, RZ, RZ, RZ ;  /* 0x000000ffff037224 */ /* 0x000fe400078e00ff */
[----:B-1----:R-:W-:-:S07]  /*0260*/  IMAD.WIDE.U32 R8, R12, 0xc80, R8 ;  /* 0x00000c800c087825 */ /* 0x002fce00078e0008 */
.L_x_8:
[----:B------:R-:W-:-:S06]  /*0270*/  IMAD R13, R16, 0x4, R1 ;  /* 0x00000004100d7824 */ /* 0x000fcc00078e0201 */
[----:B------:R-:W5:Y:S01]  /*0280*/  LDL R13, [R13+0x4] ;  /* 0x000004000d0d7983 */ /* 0x000f620000100800 */
[----:B------:R-:W-:Y:S01]  /*0290*/  IMAD.SHL.U32 R17, R16, 0x20, RZ ;  /* 0x0000002010117824 */ /* 0x000fe200078e00ff */
[----:B------:R-:W-:-:S06]  /*02a0*/  UMOV UR4, URZ ;  /* 0x000000ff00047c82 */ /* 0x000fcc0008000000 */
.L_x_7:
[----:B-----5:R-:W-:Y:S01]  /*02b0*/  SHF.R.U32.HI R25, RZ, UR4, R13 ;  /* 0x00000004ff197c19 */ /* 0x020fe2000801160d */
[----:B------:R-:W-:-:S03]  /*02c0*/  VIADD R14, R17, UR4 ;  /* 0x00000004110e7c36 */ /* 0x000fc60008000000 */
[----:B------:R-:W-:-:S04]  /*02d0*/  LOP3.LUT R15, R25, 0x1, RZ, 0xc0, !PT ;  /* 0x00000001190f7812 */ /* 0x000fc800078ec0ff */
[----:B------:R-:W-:Y:S01]  /*02e0*/  ISETP.NE.U32.AND P0, PT, R15, 0x1, PT ;  /* 0x000000010f00780c */ /* 0x000fe20003f05070 */
[----:B------:R-:W-:-:S03]  /*02f0*/  IMAD R15, R14, 0x5, RZ ;  /* 0x000000050e0f7824 */ /* 0x000fc600078e02ff */
[----:B------:R-:W-:Y:S01]  /*0300*/  R2P PR, R25, 0x7e ;  /* 0x0000007e19007804 */ /* 0x000fe20000000000 */
[----:B------:R-:W-:-:S08]  /*0310*/  IMAD.WIDE.U32 R14, R15, 0x4, R8 ;  /* 0x000000040f0e7825 */ /* 0x000fd000078e0008 */
[----:B------:R-:W2:Y:S04]  /*0320*/  @!P0 LDG.E R26, desc[UR6][R14.64+0x10] ;  /* 0x000010060e1a8981 */ /* 0x000ea8000c1e1900 */
[----:B------:R-:W3:Y:S04]  /*0330*/  @P1 LDG.E R28, desc[UR6][R14.64+0x24] ;  /* 0x000024060e1c1981 */ /* 0x000ee8000c1e1900 */
[----:B------:R-:W4:Y:S04]  /*0340*/  @P2 LDG.E R30, desc[UR6][R14.64+0x38] ;  /* 0x000038060e1e2981 */ /* 0x000f28000c1e1900 */
[----:B------:R-:W4:Y:S04]  /*0350*/  @P3 LDG.E R32, desc[UR6][R14.64+0x4c] ;  /* 0x00004c060e203981 */ /* 0x000f28000c1e1900 */
[----:B------:R-:W4:Y:S04]  /*0360*/  @P4 LDG.E R34, desc[UR6][R14.64+0x60] ;  /* 0x000060060e224981 */ /* 0x000f28000c1e1900 */
[----:B------:R-:W4:Y:S04]  /*0370*/  @!P0 LDG.E R24, desc[UR6][R14.64+0x8] ;  /* 0x000008060e188981 */ /* 0x000f28000c1e1900 */
[----:B------:R-:W4:Y:S04]  /*0380*/  @!P0 LDG.E R22, desc[UR6][R14.64] ;  /* 0x000000060e168981 */ /* 0x000f28000c1e1900 */
[----:B------:R-:W4:Y:S04]  /*0390*/  @P5 LDG.E R36, desc[UR6][R14.64+0x74] ;  /* 0x000074060e245981 */ /* 0x000f28000c1e1900 */
[----:B------:R-:W4:Y:S04]  /*03a0*/  @!P0 LDG.E R19, desc[UR6][R14.64+0x4] ;  /* 0x000004060e138981 */ /* 0x000f28000c1e1900 */
[----:B------:R-:W4:Y:S04]  /*03b0*/  @!P0 LDG.E R21, desc[UR6][R14.64+0xc] ;  /* 0x00000c060e158981 */ /* 0x000f28000c1e1900 */
[----:B------:R-:W4:Y:S04]  /*03c0*/  @P6 LDG.E R23, desc[UR6][R14.64+0x88] ;  /* 0x000088060e176981 */ /* 0x000f28000c1e1900 */
[----:B------:R-:W4:Y:S04]  /*03d0*/  @P1 LDG.E R18, desc[UR6][R14.64+0x14] ;  /* 0x000014060e121981 */ /* 0x000f28000c1e1900 */
[----:B------:R-:W4:Y:S04]  /*03e0*/  @P2 LDG.E R27, desc[UR6][R14.64+0x34] ;  /* 0x000034060e1b2981 */ /* 0x000f28000c1e1900 */
[----:B------:R-:W4:Y:S04]  /*03f0*/  @P3 LDG.E R29, desc[UR6][R14.64+0x40] ;  /* 0x000040060e1d3981 */ /* 0x000f28000c1e1900 */
[----:B------:R-:W4:Y:S04]  /*0400*/  @P3 LDG.E R31, desc[UR6][R14.64+0x48] ;  /* 0x000048060e1f3981 */ /* 0x000f28000c1e1900 */
[----:B------:R-:W4:Y:S01]  /*0410*/  @P4 LDG.E R33, desc[UR6][R14.64+0x54] ;  /* 0x000054060e214981 */ /* 0x000f22000c1e1900 */
[----:B--2---:R-:W-:-:S03]  /*0420*/  @!P0 LOP3.LUT R7, R7, R26, RZ, 0x3c, !PT ;  /* 0x0000001a07078212 */ /* 0x004fc600078e3cff */
[----:B------:R-:W2:Y:S01]  /*0430*/  @P2 LDG.E R26, desc[UR6][R14.64+0x30] ;  /* 0x000030060e1a2981 */ /* 0x000ea2000c1e1900 */
[----:B---3--:R-:W-:-:S03]  /*0440*/  @P1 LOP3.LUT R7, R7, R28, RZ, 0x3c, !PT ;  /* 0x0000001c07071212 */ /* 0x008fc600078e3cff */
[----:B------:R-:W3:Y:S01]  /*0450*/  @P3 LDG.E R28, desc[UR6][R14.64+0x3c] ;  /* 0x00003c060e1c3981 */ /* 0x000ee2000c1e1900 */
[----:B----4-:R-:W-:-:S03]  /*0460*/  @P2 LOP3.LUT R7, R7, R30, RZ, 0x3c, !PT ;  /* 0x0000001e07072212 */ /* 0x010fc600078e3cff */
[----:B------:R-:W4:Y:S01]  /*0470*/  @P3 LDG.E R30, desc[UR6][R14.64+0x44] ;  /* 0x000044060e1e3981 */ /* 0x000f22000c1e1900 */
[----:B------:R-:W-:-:S03]  /*0480*/  @P3 LOP3.LUT R7, R7, R32, RZ, 0x3c, !PT ;  /* 0x0000002007073212 */ /* 0x000fc600078e3cff */
[----:B------:R-:W4:Y:S01]  /*0490*/  @P4 LDG.E R32, desc[UR6][R14.64+0x58] ;  /* 0x000058060e204981 */ /* 0x000f22000c1e1900 */
[----:B------:R-:W-:Y:S02]  /*04a0*/  @P4 LOP3.LUT R7, R7, R34, RZ, 0x3c, !PT ;  /* 0x0000002207074212 */ /* 0x000fe400078e3cff */
[----:B------:R-:W-:Y:S02]  /*04b0*/  @!P0 LOP3.LUT R5, R5, R24, RZ, 0x3c, !PT ;  /* 0x0000001805058212 */ /* 0x000fe400078e3cff */
[----:B------:R-:W2:Y:S01]  /*04c0*/  @P2 LDG.E R24, desc[UR6][R14.64+0x28] ;  /* 0x000028060e182981 */ /* 0x000ea2000c1e1900 */
[----:B------:R-:W-:-:S03]  /*04d0*/  @!P0 LOP3.LUT R3, R3, R22, RZ, 0x3c, !PT ;  /* 0x0000001603038212 */ /* 0x000fc600078e3cff */
[----:B------:R-:W3:Y:S01]  /*04e0*/  @P1 LDG.E R22, desc[UR6][R14.64+0x1c] ;  /* 0x00001c060e161981 */ /* 0x000ee2000c1e1900 */
[----:B------:R-:W-:Y:S02]  /*04f0*/  @P5 LOP3.LUT R7, R7, R36, RZ, 0x3c, !PT ;  /* 0x0000002407075212 */ /* 0x000fe400078e3cff */
[----:B------:R-:W-:Y:S02]  /*0500*/  @!P0 LOP3.LUT R4, R4, R19, RZ, 0x3c, !PT ;  /* 0x0000001304048212 */ /* 0x000fe400078e3cff */
[----:B------:R-:W4:Y:S01]  /*0510*/  @P1 LDG.E R19, desc[UR6][R14.64+0x18] ;  /* 0x000018060e131981 */ /* 0x000f22000c1e1900 */
[----:B------:R-:W-:-:S03]  /*0520*/  @!P0 LOP3.LUT R6, R6, R21, RZ, 0x3c, !PT ;  /* 0x0000001506068212 */ /* 0x000fc600078e3cff */
[----:B------:R-:W4:Y:S01]  /*0530*/  @P1 LDG.E R21, desc[UR6][R14.64+0x20] ;  /* 0x000020060e151981 */ /* 0x000f22000c1e1900 */
[----:B------:R-:W-:-:S03]  /*0540*/  @P6 LOP3.LUT R7, R7, R23, RZ, 0x3c, !PT ;  /* 0x0000001707076212 */ /* 0x000fc600078e3cff */
[----:B------:R-:W4:Y:S01]  /*0550*/  @P2 LDG.E R23, desc[UR6][R14.64+0x2c] ;  /* 0x00002c060e172981 */ /* 0x000f22000c1e1900 */
[----:B------:R-:W-:-:S03]  /*0560*/  @P1 LOP3.LUT R3, R3, R18, RZ, 0x3c, !PT ;  /* 0x0000001203031212 */ /* 0x000fc600078e3cff */
[----:B------:R-:W4:Y:S01]  /*0570*/  @P4 LDG.E R18, desc[UR6][R14.64+0x50] ;  /* 0x000050060e124981 */ /* 0x000f22000c1e1900 */
[----:B------:R-:W-:Y:S02]  /*0580*/  LOP3.LUT P0, RZ, R25, 0x80, RZ, 0xc0, !PT ;  /* 0x0000008019ff7812 */ /* 0x000fe4000780c0ff */
[----:B--2---:R-:W-:Y:S02]  /*0590*/  @P2 LOP3.LUT R3, R3, R24, RZ, 0x3c, !PT ;  /* 0x0000001803032212 */ /* 0x004fe400078e3cff */
[----:B------:R-:W2:Y:S01]  /*05a0*/  @P6 LDG.E R24, desc[UR6][R14.64+0x78] ;  /* 0x000078060e186981 */ /* 0x000ea2000c1e1900 */
[----:B---3--:R-:W-:Y:S02]  /*05b0*/  @P1 LOP3.LUT R5, R5, R22, RZ, 0x3c, !PT ;  /* 0x0000001605051212 */ /* 0x008fe400078e3cff */
[----:B------:R-:W-:Y:S01]  /*05c0*/  @P3 LOP3.LUT R3, R3, R28, RZ, 0x3c, !PT ;  /* 0x0000001c03033212 */ /* 0x000fe200078e3cff */
[----:B------:R-:W3:Y:S01]  /*05d0*/  @P5 LDG.E R22, desc[UR6][R14.64+0x6c] ;  /* 0x00006c060e165981 */ /* 0x000ee2000c1e1900 */
[----:B------:R-:W-:-:S03]  /*05e0*/  @P2 LOP3.LUT R5, R5, R26, RZ, 0x3c, !PT ;  /* 0x0000001a05052212 */ /* 0x000fc600078e3cff */
[----:B------:R-:W2:Y:S01]  /*05f0*/  @P6 LDG.E R26, desc[UR6][R14.64+0x80] ;  /* 0x000080060e1a6981 */ /* 0x000ea2000c1e1900 */
[----:B----4-:R-:W-:-:S03]  /*0600*/  @P1 LOP3.LUT R4, R4, R19, RZ, 0x3c, !PT ;  /* 0x0000001304041212 */ /* 0x010fc600078e3cff */
[----:B------:R-:W4:Y:S01]  /*0610*/  @P4 LDG.E R19, desc[UR6][R14.64+0x5c] ;  /* 0x00005c060e134981 */ /* 0x000f22000c1e1900 */
[----:B------:R-:W-:-:S03]  /*0620*/  @P1 LOP3.LUT R6, R6, R21, RZ, 0x3c, !PT ;  /* 0x0000001506061212 */ /* 0x000fc600078e3cff */
[----:B------:R-:W2:Y:S01]  /*0630*/  @P5 LDG.E R21, desc[UR6][R14.64+0x68] ;  /* 0x000068060e155981 */ /* 0x000ea2000c1e1900 */
[----:B------:R-:W-:-:S03]  /*0640*/  @P2 LOP3.LUT R4, R4, R23, RZ, 0x3c, !PT ;  /* 0x0000001704042212 */ /* 0x000fc600078e3cff */
[----:B------:R-:W2:Y:S01]  /*0650*/  @P5 LDG.E R23, desc[UR6][R14.64+0x70] ;  /* 0x000070060e175981 */ /* 0x000ea2000c1e1900 */
[----:B------:R-:W-:-:S03]  /*0660*/  @P4 LOP3.LUT R3, R3, R18, RZ, 0x3c, !PT ;  /* 0x0000001203034212 */ /* 0x000fc600078e3cff */
[----:B------:R-:W2:Y:S01]  /*0670*/  @P5 LDG.E R18, desc[UR6][R14.64+0x64] ;  /* 0x000064060e125981 */ /* 0x000ea2000c1e1900 */
[----:B------:R-:W-:Y:S02]  /*0680*/  @P2 LOP3.LUT R6, R6, R27, RZ, 0x3c, !PT ;  /* 0x0000001b06062212 */ /* 0x000fe400078e3cff */
[----:B------:R-:W-:Y:S01]  /*0690*/  @P3 LOP3.LUT R4, R4, R29, RZ, 0x3c, !PT ;  /* 0x0000001d04043212 */ /* 0x000fe200078e3cff */
[----:B------:R-:W2:Y:S01]  /*06a0*/  @P6 LDG.E R27, desc[UR6][R14.64+0x7c] ;  /* 0x00007c060e1b6981 */ /* 0x000ea2000c1e1900 */
[----:B------:R-:W-:-:S03]  /*06b0*/  @P3 LOP3.LUT R5, R5, R30, RZ, 0x3c, !PT ;  /* 0x0000001e05053212 */ /* 0x000fc600078e3cff */
[----:B------:R-:W2:Y:S01]  /*06c0*/  @P6 LDG.E R29, desc[UR6][R14.64+0x84] ;  /* 0x000084060e1d6981 */ /* 0x000ea2000c1e1900 */
[----:B------:R-:W-:Y:S02]  /*06d0*/  @P3 LOP3.LUT R6, R6, R31, RZ, 0x3c, !PT ;  /* 0x0000001f06063212 */ /* 0x000fe400078e3cff */
[----:B------:R-:W-:Y:S01]  /*06e0*/  @P4 LOP3.LUT R4, R4, R33, RZ, 0x3c, !PT ;  /* 0x0000002104044212 */ /* 0x000fe200078e3cff */
[----:B------:R-:W2:Y:S01]  /*06f0*/  @P0 LDG.E R28, desc[UR6][R14.64+0x8c] ;  /* 0x00008c060e1c0981 */ /* 0x000ea2000c1e1900 */
[----:B------:R-:W-:-:S03]  /*0700*/  @P4 LOP3.LUT R5, R5, R32, RZ, 0x3c, !PT ;  /* 0x0000002005054212 */ /* 0x000fc600078e3cff */
[----:B------:R-:W2:Y:S04]  /*0710*/  @P0 LDG.E R31, desc[UR6][R14.64+0x90] ;  /* 0x000090060e1f0981 */ /* 0x000ea8000c1e1900 */
[----:B------:R-:W2:Y:S04]  /*0720*/  @P0 LDG.E R30, desc[UR6][R14.64+0x94] ;  /* 0x000094060e1e0981 */ /* 0x000ea8000c1e1900 */
[----:B------:R-:W2:Y:S04]  /*0730*/  @P0 LDG.E R33, desc[UR6][R14.64+0x98] ;  /* 0x000098060e210981 */ /* 0x000ea8000c1e1900 */
[----:B------:R-:W2:Y:S01]  /*0740*/  @P0 LDG.E R32, desc[UR6][R14.64+0x9c] ;  /* 0x00009c060e200981 */ /* 0x000ea2000c1e1900 */
[----:B---3--:R-:W-:-:S02]  /*0750*/  @P5 LOP3.LUT R5, R5, R22, RZ, 0x3c, !PT ;  /* 0x0000001605055212 */ /* 0x008fc400078e3cff */
[----:B----4-:R-:W-:Y:S02]  /*0760*/  @P4 LOP3.LUT R6, R6, R19, RZ, 0x3c, !PT ;  /* 0x0000001306064212 */ /* 0x010fe400078e3cff */
[----:B--2---:R-:W-:Y:S02]  /*0770*/  @P5 LOP3.LUT R4, R4, R21, RZ, 0x3c, !PT ;  /* 0x0000001504045212 */ /* 0x004fe400078e3cff */
[----:B------:R-:W-:Y:S02]  /*0780*/  @P5 LOP3.LUT R6, R6, R23, RZ, 0x3c, !PT ;  /* 0x0000001706065212 */ /* 0x000fe400078e3cff */
[----:B------:R-:W-:Y:S02]  /*0790*/  @P5 LOP3.LUT R3, R3, R18, RZ, 0x3c, !PT ;  /* 0x0000001203035212 */ /* 0x000fe400078e3cff */
[----:B------:R-:W-:Y:S02]  /*07a0*/  @P6 LOP3.LUT R5, R5, R26, RZ, 0x3c, !PT ;  /* 0x0000001a05056212 */ /* 0x000fe400078e3cff */
[----:B------:R-:W-:-:S02]  /*07b0*/  @P6 LOP3.LUT R3, R3, R24, RZ, 0x3c, !PT ;  /* 0x0000001803036212 */ /* 0x000fc400078e3cff */
[----:B------:R-:W-:Y:S02]  /*07c0*/  @P6 LOP3.LUT R4, R4, R27, RZ, 0x3c, !PT ;  /* 0x0000001b04046212 */ /* 0x000fe400078e3cff */
[----:B------:R-:W-:Y:S02]  /*07d0*/  @P6 LOP3.LUT R6, R6, R29, RZ, 0x3c, !PT ;  /* 0x0000001d06066212 */ /* 0x000fe400078e3cff */
[----:B------:R-:W-:Y:S02]  /*07e0*/  @P0 LOP3.LUT R3, R3, R28, RZ, 0x3c, !PT ;  /* 0x0000001c03030212 */ /* 0x000fe400078e3cff */
[----:B------:R-:W-:Y:S02]  /*07f0*/  @P0 LOP3.LUT R4, R4, R31, RZ, 0x3c, !PT ;  /* 0x0000001f04040212 */ /* 0x000fe400078e3cff */
[----:B------:R-:W-:Y:S02]  /*0800*/  @P0 LOP3.LUT R5, R5, R30, RZ, 0x3c, !PT ;  /* 0x0000001e05050212 */ /* 0x000fe400078e3cff */
[----:B------:R-:W-:-:S02]  /*0810*/  @P0 LOP3.LUT R6, R6, R33, RZ, 0x3c, !PT ;  /* 0x0000002106060212 */ /* 0x000fc400078e3cff */
[----:B------:R-:W-:Y:S02]  /*0820*/  @P0 LOP3.LUT R7, R7, R32, RZ, 0x3c, !PT ;  /* 0x0000002007070212 */ /* 0x000fe400078e3cff */
[----:B------:R-:W-:-:S13]  /*0830*/  R2P PR, R25.B1, 0x7f ;  /* 0x0000007f19007804 */ /* 0x000fda0000001000 */
[----:B------:R-:W2:Y:S04]  /*0840*/  @P0 LDG.E R22, desc[UR6][R14.64+0xa0] ;  /* 0x0000a0060e160981 */ /* 0x000ea8000c1e1900 */
[----:B------:R-:W3:Y:S04]  /*0850*/  @P0 LDG.E R26, desc[UR6][R14.64+0xb0] ;  /* 0x0000b0060e1a0981 */ /* 0x000ee8000c1e1900 */
[----:B------:R-:W4:Y:S04]  /*0860*/  @P0 LDG.E R21, desc[UR6][R14.64+0xa4] ;  /* 0x0000a4060e150981 */ /* 0x000f28000c1e1900 */
        /* <DEDUP_REMOVED lines=10> */
[----:B------:R-:W4:Y:S01]  /*0910*/  @P4 LDG.E R29, desc[UR6][R14.64+0xf4] ;  /* 0x0000f4060e1d4981 */ /* 0x000f22000c1e1900 */
[----:B--2---:R-:W-:-:S03]  /*0920*/  @P0 LOP3.LUT R3, R3, R22, RZ, 0x3c, !PT ;  /* 0x0000001603030212 */ /* 0x004fc600078e3cff */
[----:B------:R-:W2:Y:S01]  /*0930*/  @P1 LDG.E R22, desc[UR6][R14.64+0xc4] ;  /* 0x0000c4060e161981 */ /* 0x000ea2000c1e1900 */
[----:B---3--:R-:W-:-:S03]  /*0940*/  @P0 LOP3.LUT R7, R7, R26, RZ, 0x3c, !PT ;  /* 0x0000001a07070212 */ /* 0x008fc600078e3cff */
[----:B------:R-:W3:Y:S01]  /*0950*/  @P2 LDG.E R26, desc[UR6][R14.64+0xd0] ;  /* 0x0000d0060e1a2981 */ /* 0x000ee2000c1e1900 */
[----:B----4-:R-:W-:-:S03]  /*0960*/  @P0 LOP3.LUT R4, R4, R21, RZ, 0x3c, !PT ;  /* 0x0000001504040212 */ /* 0x010fc600078e3cff */
[----:B------:R-:W4:Y:S01]  /*0970*/  @P2 LDG.E R21, desc[UR6][R14.64+0xcc] ;  /* 0x0000cc060e152981 */ /* 0x000f22000c1e1900 */
[----:B------:R-:W-:-:S03]  /*0980*/  @P0 LOP3.LUT R5, R5, R24, RZ, 0x3c, !PT ;  /* 0x0000001805050212 */ /* 0x000fc600078e3cff */
[----:B------:R-:W4:Y:S01]  /*0990*/  @P2 LDG.E R24, desc[UR6][R14.64+0xc8] ;  /* 0x0000c8060e182981 */ /* 0x000f22000c1e1900 */
[----:B------:R-:W-:-:S03]  /*09a0*/  @P0 LOP3.LUT R6, R6, R23, RZ, 0x3c, !PT ;  /* 0x0000001706060212 */ /* 0x000fc600078e3cff */
[----:B------:R-:W4:Y:S01]  /*09b0*/  @P2 LDG.E R23, desc[UR6][R14.64+0xd4] ;  /* 0x0000d4060e172981 */ /* 0x000f22000c1e1900 */
[----:B------:R-:W-:-:S03]  /*09c0*/  @P1 LOP3.LUT R3, R3, R28, RZ, 0x3c, !PT ;  /* 0x0000001c03031212 */ /* 0x000fc600078e3cff */
[----:B------:R-:W4:Y:S01]  /*09d0*/  @P2 LDG.E R28, desc[UR6][R14.64+0xd8] ;  /* 0x0000d8060e1c2981 */ /* 0x000f22000c1e1900 */
[----:B------:R-:W-:Y:S02]  /*09e0*/  LOP3.LUT P0, RZ, R25, 0x8000, RZ, 0xc0, !PT ;  /* 0x0000800019ff7812 */ /* 0x000fe4000780c0ff */
[----:B------:R-:W-:Y:S01]  /*09f0*/  @P1 LOP3.LUT R4, R4, R27, RZ, 0x3c, !PT ;  /* 0x0000001b04041212 */ /* 0x000fe200078e3cff */
[----:B------:R-:W4:Y:S01]  /*0a00*/  @P3 LDG.E R25, desc[UR6][R14.64+0xe0] ;  /* 0x0000e0060e193981 */ /* 0x000f22000c1e1900 */
[----:B------:R-:W-:-:S03]  /*0a10*/  @P1 LOP3.LUT R5, R5, R18, RZ, 0x3c, !PT ;  /* 0x0000001205051212 */ /* 0x000fc600078e3cff */
[----:B------:R-:W4:Y:S04]  /*0a20*/  @P3 LDG.E R27, desc[UR6][R14.64+0xe8] ;  /* 0x0000e8060e1b3981 */ /* 0x000f28000c1e1900 */
[----:B------:R-:W4:Y:S01]  /*0a30*/  @P4 LDG.E R18, desc[UR6][R14.64+0xf8] ;  /* 0x0000f8060e124981 */ /* 0x000f22000c1e1900 */
[----:B------:R-:W-:-:S03]  /*0a40*/  @P1 LOP3.LUT R6, R6, R19, RZ, 0x3c, !PT ;  /* 0x0000001306061212 */ /* 0x000fc600078e3cff */
[----:B------:R-:W4:Y:S04]  /*0a50*/  @P4 LDG.E R19, desc[UR6][R14.64+0xfc] ;  /* 0x0000fc060e134981 */ /* 0x000f28000c1e1900 */
[----:B------:R-:W4:Y:S01]  /*0a60*/  @P0 LDG.E R31, desc[UR6][R14.64+0x13c] ;  /* 0x00013c060e1f0981 */ /* 0x000f22000c1e1900 */
[----:B--2---:R-:W-:-:S03]  /*0a70*/  @P1 LOP3.LUT R7, R7, R22, RZ, 0x3c, !PT ;  /* 0x0000001607071212 */ /* 0x004fc600078e3cff */
[----:B------:R-:W2:Y:S01]  /*0a80*/  @P4 LDG.E R22, desc[UR6][R14.64+0x100] ;  /* 0x000100060e164981 */ /* 0x000ea2000c1e1900 */
[----:B---3--:R-:W-:-:S03]  /*0a90*/  @P2 LOP3.LUT R5, R5, R26, RZ, 0x3c, !PT ;  /* 0x0000001a05052212 */ /* 0x008fc600078e3cff */
[----:B------:R-:W3:Y:S01]  /*0aa0*/  @P5 LDG.E R26, desc[UR6][R14.64+0x10c] ;  /* 0x00010c060e1a5981 */ /* 0x000ee2000c1e1900 */
[----:B----4-:R-:W-:Y:S02]  /*0ab0*/  @P2 LOP3.LUT R4, R4, R21, RZ, 0x3c, !PT ;  /* 0x0000001504042212 */ /* 0x010fe400078e3cff */
[----:B------:R-:W-:Y:S01]  /*0ac0*/  @P3 LOP3.LUT R5, R5, R32, RZ, 0x3c, !PT ;  /* 0x0000002005053212 */ /* 0x000fe200078e3cff */
[----:B------:R-:W4:Y:S01]  /*0ad0*/  @P5 LDG.E R21, desc[UR6][R14.64+0x108] ;  /* 0x000108060e155981 */ /* 0x000f22000c1e1900 */
[----:B------:R-:W-:-:S03]  /*0ae0*/  @P2 LOP3.LUT R3, R3, R24, RZ, 0x3c, !PT ;  /* 0x0000001803032212 */ /* 0x000fc600078e3cff */
[----:B------:R-:W4:Y:S01]  /*0af0*/  @P5 LDG.E R24, desc[UR6][R14.64+0x104] ;  /* 0x000104060e185981 */ /* 0x000f22000c1e1900 */
[----:B------:R-:W-:-:S03]  /*0b00*/  @P2 LOP3.LUT R6, R6, R23, RZ, 0x3c, !PT ;  /* 0x0000001706062212 */ /* 0x000fc600078e3cff */
[----:B------:R-:W4:Y:S01]  /*0b10*/  @P5 LDG.E R23, desc[UR6][R14.64+0x110] ;  /* 0x000110060e175981 */ /* 0x000f22000c1e1900 */
[----:B------:R-:W-:-:S03]  /*0b20*/  @P2 LOP3.LUT R7, R7, R28, RZ, 0x3c, !PT ;  /* 0x0000001c07072212 */ /* 0x000fc600078e3cff */
[----:B------:R-:W4:Y:S01]  /*0b30*/  @P5 LDG.E R28, desc[UR6][R14.64+0x114] ;  /* 0x000114060e1c5981 */ /* 0x000f22000c1e1900 */
[----:B------:R-:W-:Y:S02]  /*0b40*/  @P3 LOP3.LUT R3, R3, R30, RZ, 0x3c, !PT ;  /* 0x0000001e03033212 */ /* 0x000fe400078e3cff */
        /* <DEDUP_REMOVED lines=12> */
[----:B------:R-:W4:Y:S04]  /*0c10*/  @P0 LDG.E R34, desc[UR6][R14.64+0x12c] ;  /* 0x00012c060e220981 */ /* 0x000f28000c1e1900 */
[----:B------:R-:W4:Y:S04]  /*0c20*/  @P0 LDG.E R19, desc[UR6][R14.64+0x130] ;  /* 0x000130060e130981 */ /* 0x000f28000c1e1900 */
[----:B------:R-:W4:Y:S04]  /*0c30*/  @P0 LDG.E R36, desc[UR6][R14.64+0x134] ;  /* 0x000134060e240981 */ /* 0x000f28000c1e1900 */
[----:B------:R-:W4:Y:S01]  /*0c40*/  @P0 LDG.E R29, desc[UR6][R14.64+0x138] ;  /* 0x000138060e1d0981 */ /* 0x000f22000c1e1900 */
[----:B------:R-:W-:-:S04]  /*0c50*/  UIADD3 UR4, UPT, UPT, UR4, 0x10, URZ ;  /* 0x0000001004047890 */ /* 0x000fc8000fffe0ff */
[----:B------:R-:W-:Y:S01]  /*0c60*/  UISETP.NE.AND UP0, UPT, UR4, 0x20, UPT ;  /* 0x000000200400788c */ /* 0x000fe2000bf05270 */
[----:B--2---:R-:W-:Y:S02]  /*0c70*/  @P4 LOP3.LUT R7, R7, R22, RZ, 0x3c, !PT ;  /* 0x0000001607074212 */ /* 0x004fe400078e3cff */
[----:B---3--:R-:W-:Y:S02]  /*0c80*/  @P5 LOP3.LUT R5, R5, R26, RZ, 0x3c, !PT ;  /* 0x0000001a05055212 */ /* 0x008fe400078e3cff */
[----:B----4-:R-:W-:Y:S02]  /*0c90*/  @P5 LOP3.LUT R4, R4, R21, RZ, 0x3c, !PT ;  /* 0x0000001504045212 */ /* 0x010fe400078e3cff */
        /* <DEDUP_REMOVED lines=10> */
[----:B------:R-:W-:Y:S02]  /*0d40*/  @P0 LOP3.LUT R4, R4, R19, RZ, 0x3c, !PT ;  /* 0x0000001304040212 */ /* 0x000fe400078e3cff */
[----:B------:R-:W-:Y:S02]  /*0d50*/  @P0 LOP3.LUT R5, R5, R36, RZ, 0x3c, !PT ;  /* 0x0000002405050212 */ /* 0x000fe400078e3cff */
[----:B------:R-:W-:Y:S01]  /*0d60*/  @P0 LOP3.LUT R6, R6, R29, RZ, 0x3c, !PT ;  /* 0x0000001d06060212 */ /* 0x000fe200078e3cff */
[----:B------:R-:W-:Y:S06]  /*0d70*/  BRA.U UP0, `(.L_x_7) ;  /* 0xfffffff5004c7547 */ /* 0x000fec000b83ffff */
[----:B------:R-:W-:-:S05]  /*0d80*/  VIADD R16, R16, 0x1 ;  /* 0x0000000110107836 */ /* 0x000fca0000000000 */
[----:B------:R-:W-:-:S13]  /*0d90*/  ISETP.NE.AND P0, PT, R16, 0x5, PT ;  /* 0x000000051000780c */ /* 0x000fda0003f05270 */
[----:B------:R-:W-:Y:S05]  /*0da0*/  @P0 BRA `(.L_x_8) ;  /* 0xfffffff400300947 */ /* 0x000fea000383ffff */
[----:B------:R1:W-:Y:S01]  /*0db0*/  STL [R1+0x4], R3 ;  /* 0x0000040301007387 */ /* 0x0003e20000100800 */
[----:B------:R-:W-:-:S03]  /*0dc0*/  ISETP.NE.U32.AND P0, PT, R20, 0x1, PT ;  /* 0x000000011400780c */ /* 0x000fc60003f05070 */
[----:B------:R1:W-:Y:S01]  /*0dd0*/  STL.64 [R1+0x8], R4 ;  /* 0x0000080401007387 */ /* 0x0003e20000100a00 */
[----:B------:R-:W-:-:S03]  /*0de0*/  ISETP.NE.AND.EX P0, PT, RZ, RZ, PT, P0 ;  /* 0x000000ffff00720c */ /* 0x000fc60003f05300 */
[----:B------:R1:W-:Y:S10]  /*0df0*/  STL.64 [R1+0x10], R6 ;  /* 0x0000100601007387 */ /* 0x0003f40000100a00 */
[----:B------:R-:W-:Y:S05]  /*0e00*/  @!P0 BRA `(.L_x_6) ;  /* 0x0000001800048947 */ /* 0x000fea0003800000 */
[----:B------:R-:W-:Y:S01]  /*0e10*/  UMOV UR4, URZ ;  /* 0x000000ff00047c82 */ /* 0x000fe20008000000 */
[----:B------:R-:W-:Y:S01]  /*0e20*/  UMOV UR5, URZ ;  /* 0x000000ff00057c82 */ /* 0x000fe20008000000 */
[----:B------:R-:W-:Y:S02]  /*0e30*/  IMAD.MOV.U32 R16, RZ, RZ, RZ ;  /* 0x000000ffff107224 */ /* 0x000fe400078e00ff */
[----:B-1----:R-:W-:Y:S02]  /*0e40*/  IMAD.MOV.U32 R3, RZ, RZ, RZ ;  /* 0x000000ffff037224 */ /* 0x002fe400078e00ff */
[----:B------:R-:W-:Y:S02]  /*0e50*/  IMAD.U32 R7, RZ, RZ, UR4 ;  /* 0x00000004ff077e24 */ /* 0x000fe4000f8e00ff */
[----:B------:R-:W-:Y:S02]  /*0e60*/  IMAD.U32 R6, RZ, RZ, UR5 ;  /* 0x00000005ff067e24 */ /* 0x000fe4000f8e00ff */
[----:B------:R-:W-:-:S02]  /*0e70*/  IMAD.U32 R5, RZ, RZ, UR4 ;  /* 0x00000004ff057e24 */ /* 0x000fc4000f8e00ff */
[----:B------:R-:W-:-:S07]  /*0e80*/  IMAD.U32 R4, RZ, RZ, UR5 ;  /* 0x00000005ff047e24 */ /* 0x000fce000f8e00ff */
.L_x_10:
[----:B------:R-:W-:-:S06]  /*0e90*/  IMAD R13, R16, 0x4, R1 ;  /* 0x00000004100d7824 */ /* 0x000fcc00078e0201 */
[----:B------:R-:W5:Y:S01]  /*0ea0*/  LDL R13, [R13+0x4] ;  /* 0x000004000d0d7983 */ /* 0x000f620000100800 */
[----:B------:R-:W-:Y:S01]  /*0eb0*/  IMAD.SHL.U32 R17, R16, 0x20, RZ ;  /* 0x0000002010117824 */ /* 0x000fe200078e00ff */
[----:B------:R-:W-:-:S06]  /*0ec0*/  UMOV UR4, URZ ;  /* 0x000000ff00047c82 */ /* 0x000fcc0008000000 */
.L_x_9:
        /* <DEDUP_REMOVED lines=181> */
[----:B------:R-:W-:Y:S05]  /*1a20*/  @P0 BRA `(.L_x_6) ;  /* 0x0000000800fc0947 */ /* 0x000fea0003800000 */
[----:B------:R-:W-:Y:S01]  /*1a30*/  UMOV UR4, URZ ;  /* 0x000000ff00047c82 */ /* 0x000fe20008000000 */
[----:B------:R-:W-:Y:S01]  /*1a40*/  UMOV UR5, URZ ;  /* 0x000000ff00057c82 */ /* 0x000fe20008000000 */
[----:B------:R-:W-:Y:S02]  /*1a50*/  IMAD.MOV.U32 R16, RZ, RZ, RZ ;  /* 0x000000ffff107224 */ /* 0x000fe400078e00ff */
[----:B--2---:R-:W-:Y:S02]  /*1a60*/  IMAD.MOV.U32 R3, RZ, RZ, RZ ;  /* 0x000000ffff037224 */ /* 0x004fe400078e00ff */
[----:B------:R-:W-:Y:S02]  /*1a70*/  IMAD.U32 R7, RZ, RZ, UR4 ;  /* 0x00000004ff077e24 */ /* 0x000fe4000f8e00ff */
[----:B------:R-:W-:Y:S02]  /*1a80*/  IMAD.U32 R6, RZ, RZ, UR5 ;  /* 0x00000005ff067e24 */ /* 0x000fe4000f8e00ff */
[----:B------:R-:W-:-:S02]  /*1a90*/  IMAD.U32 R5, RZ, RZ, UR4 ;  /* 0x00000004ff057e24 */ /* 0x000fc4000f8e00ff */
[----:B------:R-:W-:-:S07]  /*1aa0*/  IMAD.U32 R4, RZ, RZ, UR5 ;  /* 0x00000005ff047e24 */ /* 0x000fce000f8e00ff */
.L_x_12:
[----:B------:R-:W-:-:S06]  /*1ab0*/  IMAD R13, R16, 0x4, R1 ;  /* 0x00000004100d7824 */ /* 0x000fcc00078e0201 */
[----:B------:R-:W5:Y:S01]  /*1ac0*/  LDL R13, [R13+0x4] ;  /* 0x000004000d0d7983 */ /* 0x000f620000100800 */
[----:B------:R-:W-:Y:S01]  /*1ad0*/  IMAD.SHL.U32 R17, R16, 0x20, RZ ;  /* 0x0000002010117824 */ /* 0x000fe200078e00ff */
[----:B------:R-:W-:-:S06]  /*1ae0*/  UMOV UR4, URZ ;  /* 0x000000ff00047c82 */ /* 0x000fcc0008000000 */
.L_x_11:
        /* <DEDUP_REMOVED lines=28> */
[----:B------:R-:W-:-:S03]  /*1cb0*/  @!P0 LOP3.LUT R3, R3, R18, RZ, 0x3c, !PT ;  /* 0x0000001203038212 */ /* 0x000fc600078e3cff */
[----:B------:R-:W2:Y:S01]  /*1cc0*/  @P1 LDG.E R18, desc[UR6][R14.64+0x14] ;  /* 0x000014060e121981 */ /* 0x000ea2000c1e1900 */
[----:B------:R-:W-:-:S03]  /*1cd0*/  @!P0 LOP3.LUT R4, R4, R19, RZ, 0x3c, !PT ;  /* 0x0000001304048212 */ /* 0x000fc600078e3cff */
[----:B------:R-:W3:Y:S01]  /*1ce0*/  @P1 LDG.E R19, desc[UR6][R14.64+0x18] ;  /* 0x000018060e131981 */ /* 0x000ee2000c1e1900 */
[----:B------:R-:W-:-:S03]  /*1cf0*/  @P3 LOP3.LUT R7, R7, R30, RZ, 0x3c, !PT ;  /* 0x0000001e07073212 */ /* 0x000fc600078e3cff */
[----:B------:R-:W4:Y:S01]  /*1d00*/  @P3 LDG.E R30, desc[UR6][R14.64+0x44] ;  /* 0x000044060e1e3981 */ /* 0x000f22000c1e1900 */
[----:B------:R-:W-:-:S03]  /*1d10*/  @!P0 LOP3.LUT R5, R5, R20, RZ, 0x3c, !PT ;  /* 0x0000001405058212 */ /* 0x000fc600078e3cff */
        /* <DEDUP_REMOVED lines=10> */
[----:B---3--:R-:W-:-:S03]  /*1dc0*/  @P1 LOP3.LUT R4, R4, R19, RZ, 0x3c, !PT ;  /* 0x0000001304041212 */ /* 0x008fc600078e3cff */
[----:B------:R-:W3:Y:S01]  /*1dd0*/  @P4 LDG.E R19, desc[UR6][R14.64+0x5c] ;  /* 0x00005c060e134981 */ /* 0x000ee2000c1e1900 */
[----:B------:R-:W-:Y:S02]  /*1de0*/  @P2 LOP3.LUT R3, R3, R22, RZ, 0x3c, !PT ;  /* 0x0000001603032212 */ /* 0x000fe400078e3cff */
[----:B------:R-:W-:Y:S01]  /*1df0*/  @P2 LOP3.LUT R4, R4, R23, RZ, 0x3c, !PT ;  /* 0x0000001704042212 */ /* 0x000fe200078e3cff */
[----:B------:R-:W3:Y:S01]  /*1e00*/  @P5 LDG.E R22, desc[UR6][R14.64+0x6c] ;  /* 0x00006c060e165981 */ /* 0x000ee2000c1e1900 */
[----:B----4-:R-:W-:-:S03]  /*1e10*/  @P1 LOP3.LUT R5, R5, R20, RZ, 0x3c, !PT ;  /* 0x0000001405051212 */ /* 0x010fc600078e3cff */
        /* <DEDUP_REMOVED lines=18> */
[----:B------:R-:W4:Y:S04]  /*1f40*/  @P0 LDG.E R29, desc[UR6][R14.64+0x90] ;  /* 0x000090060e1d0981 */ /* 0x000f28000c1e1900 */
[----:B------:R-:W4:Y:S04]  /*1f50*/  @P0 LDG.E R32, desc[UR6][R14.64+0x94] ;  /* 0x000094060e200981 */ /* 0x000f28000c1e1900 */
[----:B------:R-:W4:Y:S04]  /*1f60*/  @P0 LDG.E R31, desc[UR6][R14.64+0x98] ;  /* 0x000098060e1f0981 */ /* 0x000f28000c1e1900 */
[----:B------:R-:W4:Y:S01]  /*1f70*/  @P0 LDG.E R34, desc[UR6][R14.64+0x9c] ;  /* 0x00009c060e220981 */ /* 0x000f22000c1e1900 */
[----:B--2---:R-:W-:-:S02]  /*1f80*/  @P4 LOP3.LUT R5, R5, R18, RZ, 0x3c, !PT ;  /* 0x0000001205054212 */ /* 0x004fc400078e3cff */
[----:B---3--:R-:W-:Y:S02]  /*1f90*/  @P4 LOP3.LUT R6, R6, R19, RZ, 0x3c, !PT ;  /* 0x0000001306064212 */ /* 0x008fe400078e3cff */
[----:B------:R-:W-:Y:S02]  /*1fa0*/  @P5 LOP3.LUT R5, R5, R22, RZ, 0x3c, !PT ;  /* 0x0000001605055212 */ /* 0x000fe400078e3cff */
        /* <DEDUP_REMOVED lines=37> */
[----:B------:R-:W-:Y:S01]  /*2200*/  LOP3.LUT P0, RZ, R26, 0x8000, RZ, 0xc0, !PT ;  /* 0x000080001aff7812 */ /* 0x000fe2000780c0ff */
[----:B------:R-:W4:Y:S01]  /*2210*/  @P2 LDG.E R24, desc[UR6][R14.64+0xc8] ;  /* 0x0000c8060e182981 */ /* 0x000f22000c1e1900 */
[----:B------:R-:W-:-:S03]  /*2220*/  @P1 LOP3.LUT R4, R4, R19, RZ, 0x3c, !PT ;  /* 0x0000001304041212 */ /* 0x000fc600078e3cff */
[----:B------:R-:W4:Y:S01]  /*2230*/  @P2 LDG.E R26, desc[UR6][R14.64+0xd0] ;  /* 0x0000d0060e1a2981 */ /* 0x000f22000c1e1900 */
[----:B------:R-:W-:-:S03]  /*2240*/  @P1 LOP3.LUT R3, R3, R18, RZ, 0x3c, !PT ;  /* 0x0000001203031212 */ /* 0x000fc600078e3cff */
[----:B------:R-:W4:Y:S04]  /*2250*/  @P4 LDG.E R19, desc[UR6][R14.64+0xf4] ;  /* 0x0000f4060e134981 */ /* 0x000f28000c1e1900 */
        /* <DEDUP_REMOVED lines=57> */
[----:B------:R3:W-:Y:S04]  /*25f0*/  STL [R1+0x4], R3 ;  /* 0x0000040301007387 */ /* 0x0007e80000100800 */
[----:B------:R3:W-:Y:S04]  /*2600*/  STL.64 [R1+0x8], R4 ;  /* 0x0000080401007387 */ /* 0x0007e80000100a00 */
[----:B------:R3:W-:Y:S02]  /*2610*/  STL.64 [R1+0x10], R6 ;  /* 0x0000100601007387 */ /* 0x0007e40000100a00 */
.L_x_6:
[----:B------:R-:W-:Y:S05]  /*2620*/  BSYNC.RECONVERGENT B1 ;  /* 0x0000000000017941 */ /* 0x000fea0003800200 */
.L_x_5:
[C---:B------:R-:W-:Y:S01]  /*2630*/  ISETP.GT.U32.AND P0, PT, R11.reuse, 0x3, PT ;  /* 0x000000030b00780c */ /* 0x040fe20003f04070 */
[----:B------:R-:W-:Y:S01]  /*2640*/  VIADD R12, R12, 0x1 ;  /* 0x000000010c0c7836 */ /* 0x000fe20000000000 */
[--C-:B------:R-:W-:Y:S02]  /*2650*/  SHF.R.U64 R11, R11, 0x2, R10.reuse ;  /* 0x000000020b0b7819 */ /* 0x100fe4000000120a */
[----:B------:R-:W-:Y:S02]  /*2660*/  ISETP.GT.U32.AND.EX P0, PT, R10, RZ, PT, P0 ;  /* 0x000000ff0a00720c */ /* 0x000fe40003f04100 */
[----:B------:R-:W-:-:S11]  /*2670*/  SHF.R.U32.HI R10, RZ, 0x2, R10 ;  /* 0x00000002ff0a7819 */ /* 0x000fd6000001160a */
[----:B------:R-:W-:Y:S05]  /*2680*/  @P0 BRA `(.L_x_13) ;  /* 0xffffffd800cc0947 */ /* 0x000fea000383ffff */
.L_x_4:
[----:B------:R-:W-:Y:S05]  /*2690*/  BSYNC.RECONVERGENT B0 ;  /* 0x0000000000007941 */ /* 0x000fea0003800200 */
.L_x_3:
[----:B------:R-:W4:Y:S01]  /*26a0*/  LDC R11, c[0x0][0x384] ;  /* 0x0000e100ff0b7b82 */ /* 0x000f220000000800 */
[----:B------:R-:W5:Y:S01]  /*26b0*/  LDCU UR4, c[0x0][0x390] ;  /* 0x00007200ff0477ac */ /* 0x000f620008000800 */
[----:B----4-:R-:W4:Y:S08]  /*26c0*/  I2F.U32.RP R10, R11 ;  /* 0x0000000b000a7306 */ /* 0x010f300000209000 */
[----:B----4-:R-:W4:Y:S02]  /*26d0*/  MUFU.RCP R10, R10 ;  /* 0x0000000a000a7308 */ /* 0x010f240000001000 */
[----:B----4-:R-:W-:-:S06]  /*26e0*/  VIADD R8, R10, 0xffffffe ;  /* 0x0ffffffe0a087836 */ /* 0x010fcc0000000000 */
[----:B------:R4:W0:Y:S02]  /*26f0*/  F2I.FTZ.U32.TRUNC.NTZ R9, R8 ;  /* 0x0000000800097305 */ /* 0x000824000021f000 */
[----:B----4-:R-:W-:Y:S02]  /*2700*/  IMAD.MOV.U32 R8, RZ, RZ, RZ ;  /* 0x000000ffff087224 */ /* 0x010fe400078e00ff */
[----:B0-----:R-:W-:-:S04]  /*2710*/  IMAD.MOV R12, RZ, RZ, -R9 ;  /* 0x000000ffff0c7224 */ /* 0x001fc800078e0a09 */
[----:B------:R-:W-:-:S04]  /*2720*/  IMAD R13, R12, R11, RZ ;  /* 0x0000000b0c0d7224 */ /* 0x000fc800078e02ff */
[----:B------:R-:W-:-:S06]  /*2730*/  IMAD.HI.U32 R9, R9, R13, R8 ;  /* 0x0000000d09097227 */ /* 0x000fcc00078e0008 */
[----:B-----5:R-:W-:-:S04]  /*2740*/  IMAD.HI.U32 R9, R9, UR4, RZ ;  /* 0x0000000409097c27 */ /* 0x020fc8000f8e00ff */
[----:B------:R-:W-:-:S04]  /*2750*/  IMAD.MOV R12, RZ, RZ, -R9 ;  /* 0x000000ffff0c7224 */ /* 0x000fc800078e0a09 */
[----:B------:R-:W-:Y:S01]  /*2760*/  IMAD R10, R11, R12, UR4 ;  /* 0x000000040b0a7e24 */ /* 0x000fe2000f8e020c */
[----:B------:R-:W0:Y:S04]  /*2770*/  LDCU.64 UR4, c[0x0][0x388] ;  /* 0x00007100ff0477ac */ /* 0x000e280008000a00 */
[----:B------:R-:W-:-:S13]  /*2780*/  ISETP.GE.U32.AND P0, PT, R10, R11, PT ;  /* 0x0000000b0a00720c */ /* 0x000fda0003f06070 */
[----:B------:R-:W-:Y:S01]  /*2790*/  @P0 IMAD.IADD R10, R10, 0x1, -R11 ;  /* 0x000000010a0a0824 */ /* 0x000fe200078e0a0b */
[----:B0-----:R-:W-:Y:S01]  /*27a0*/  LEA R24, P2, R0, UR4, 0x2 ;  /* 0x0000000400187c11 */ /* 0x001fe2000f8410ff */
[----:B------:R-:W-:Y:S01]  /*27b0*/  @P0 VIADD R9, R9, 0x1 ;  /* 0x0000000109090836 */ /* 0x000fe20000000000 */
[C---:B------:R-:W-:Y:S02]  /*27c0*/  ISETP.GE.AND P0, PT, R11.reuse, 0x1, PT ;  /* 0x000000010b00780c */ /* 0x040fe40003f06270 */
[----:B------:R-:W-:Y:S02]  /*27d0*/  ISETP.GE.U32.AND P1, PT, R10, R11, PT ;  /* 0x0000000b0a00720c */ /* 0x000fe40003f26070 */
[----:B------:R-:W-:Y:S02]  /*27e0*/  LEA.HI.X R25, R0, UR5, RZ, 0x2, P2 ;  /* 0x0000000500197c11 */ /* 0x000fe400090f14ff */
[----:B------:R-:W-:-:S03]  /*27f0*/  ISETP.NE.U32.AND P2, PT, R11, RZ, PT ;  /* 0x000000ff0b00720c */ /* 0x000fc60003f45070 */
[----:B------:R0:W-:Y:S06]  /*2800*/  STG.E desc[UR6][R24.64], RZ ;  /* 0x000000ff18007986 */ /* 0x0001ec000c101906 */
[----:B------:R-:W-:-:S04]  /*2810*/  @P1 VIADD R9, R9, 0x1 ;  /* 0x0000000109091836 */ /* 0x000fc80000000000 */
[----:B------:R-:W-:-:S04]  /*2820*/  @!P2 LOP3.LUT R9, RZ, R11, RZ, 0x33, !PT ;  /* 0x0000000bff09a212 */ /* 0x000fc800078e33ff */
[----:B------:R-:W-:-:S13]  /*2830*/  ISETP.LT.U32.OR P0, PT, R9, R0, !P0 ;  /* 0x000000000900720c */ /* 0x000fda0004701470 */
[----:B0-----:R-:W-:Y:S05]  /*2840*/  @P0 BRA `(.L_x_14) ;  /* 0x0000000c00d00947 */ /* 0x001fea0003800000 */
[----:B------:R-:W0:Y:S01]  /*2850*/  LDC R0, c[0x0][0x394] ;  /* 0x0000e500ff007b82 */ /* 0x000e220000000800 */
[----:B------:R-:W4:Y:S01]  /*2860*/  LDCU UR4, c[0x0][0x398] ;  /* 0x00007300ff0477ac */ /* 0x000f220008000800 */
[----:B------:R-:W-:Y:S01]  /*2870*/  UMOV UR8, 0x54442d18 ;  /* 0x54442d1800087882 */ /* 0x000fe20000000000 */
[----:B------:R-:W-:Y:S01]  /*2880*/  UMOV UR9, 0x401921fb ;  /* 0x401921fb00097882 */ /* 0x000fe20000000000 */
[----:B------:R-:W-:Y:S01]  /*2890*/  UMOV UR5, 0x400921fb ;  /* 0x400921fb00057882 */ /* 0x000fe20000000000 */
[----:B----4-:R-:W4:Y:S01]  /*28a0*/  I2F.F64 R8, UR4 ;  /* 0x0000000400087d12 */ /* 0x010f220008201c00 */
[----:B------:R-:W-:Y:S01]  /*28b0*/  UMOV UR4, 0x54442d18 ;  /* 0x54442d1800047882 */ /* 0x000fe20000000000 */
[----:B0-----:R-:W-:Y:S01]  /*28c0*/  IABS R12, R0 ;  /* 0x00000000000c7213 */ /* 0x001fe20000000000 */
[----:B------:R-:W-:-:S03]  /*28d0*/  IMAD.MOV.U32 R0, RZ, RZ, RZ ;  /* 0x000000ffff007224 */ /* 0x000fc600078e00ff */
[----:B------:R-:W-:-:S04]  /*28e0*/  LEA R12, R12, 0x1, 0x1 ;  /* 0x000000010c0c7811 */ /* 0x000fc800078e08ff */
[----:B------:R-:W0:Y:S01]  /*28f0*/  I2F.F64 R10, R12 ;  /* 0x0000000c000a7312 */ /* 0x000e220000201c00 */
[----:B----4-:R-:W-:Y:S02]  /*2900*/  DMUL R8, R8, UR8 ;  /* 0x0000000808087c28 */ /* 0x010fe40008000000 */
[----:B0-----:R-:W-:-:S11]  /*2910*/  DMUL R10, R10, UR4 ;  /* 0x000000040a0a7c28 */ /* 0x001fd60008000000 */
.L_x_28:
[----:B0-----:R-:W0:Y:S01]  /*2920*/  LDCU UR4, c[0x0][0x384] ;  /* 0x00007080ff0477ac */ /* 0x001e220008000800 */
[----:B------:R-:W-:Y:S01]  /*2930*/  VIADD R0, R0, 0x1 ;  /* 0x0000000100007836 */ /* 0x000fe20000000000 */
[----:B------:R-:W-:Y:S01]  /*2940*/  BSSY.RECONVERGENT B0, `(.L_x_15) ;  /* 0x0000015000007945 */ /* 0x000fe20003800200 */
[----:B------:R-:W-:-:S03]  /*2950*/  IMAD.MOV.U32 R14, RZ, RZ, 0x2f800000 ;  /* 0x2f800000ff0e7424 */ /* 0x000fc600078e00ff */
[----:B0-----:R-:W-:-:S13]  /*2960*/  ISETP.NE.AND P2, PT, R0, UR4, PT ;  /* 0x0000000400007c0c */ /* 0x001fda000bf45270 */
.L_x_16:
[----:B------:R-:W-:Y:S01]  /*2970*/  SHF.R.U32.HI R12, RZ, 0x2, R3 ;  /* 0x00000002ff0c7819 */ /* 0x000fe20000011603 */
[----:B------:R-:W-:-:S03]  /*2980*/  VIADD R2, R2, 0x587c5 ;  /* 0x000587c502027836 */ /* 0x000fc60000000000 */
[----:B------:R-:W-:Y:S01]  /*2990*/  LOP3.LUT R12, R12, R3, RZ, 0x3c, !PT ;  /* 0x000000030c0c7212 */ /* 0x000fe200078e3cff */
[----:B-123--:R-:W-:-:S04]  /*29a0*/  IMAD.SHL.U32 R3, R7, 0x10, RZ ;  /* 0x0000001007037824 */ /* 0x00efc800078e00ff */
[----:B------:R-:W-:-:S05]  /*29b0*/  IMAD.SHL.U32 R13, R12, 0x2, RZ ;  /* 0x000000020c0d7824 */ /* 0x000fca00078e00ff */
[----:B------:R-:W-:-:S04]  /*29c0*/  LOP3.LUT R12, R12, R13, R3, 0x96, !PT ;  /* 0x0000000d0c0c7212 */ /* 0x000fc800078e9603 */
[----:B------:R-:W-:-:S05]  /*29d0*/  LOP3.LUT R13, R12, R7, RZ, 0x3c, !PT ;  /* 0x000000070c0d7212 */ /* 0x000fca00078e3cff */
[----:B------:R-:W-:-:S05]  /*29e0*/  IMAD.IADD R3, R13, 0x1, R2 ;  /* 0x000000010d037824 */ /* 0x000fca00078e0202 */
[----:B------:R-:W-:-:S05]  /*29f0*/  I2FP.F32.U32 R3, R3 ;  /* 0x0000000300037245 */ /* 0x000fca0000201000 */
[----:B------:R-:W-:-:S04]  /*2a00*/  FFMA R3, R3, R14, 1.1641532182693481445e-10 ;  /* 0x2f00000003037423 */ /* 0x000fc8000000000e */
[----:B------:R-:W-:Y:S01]  /*2a10*/  FMUL R26, R3, 0.5 ;  /* 0x3f000000031a7820 */ /* 0x000fe20000400000 */
[----:B------:R-:W-:Y:S02]  /*2a20*/  IMAD.MOV.U32 R3, RZ, RZ, R4 ;  /* 0x000000ffff037224 */ /* 0x000fe400078e0004 */
[----:B------:R-:W-:Y:S02]  /*2a30*/  IMAD.MOV.U32 R4, RZ, RZ, R5 ;  /* 0x000000ffff047224 */ /* 0x000fe400078e0005 */
[----:B------:R-:W-:Y:S01]  /*2a40*/  FSETP.NEU.AND P0, PT, R26, RZ, PT ;  /* 0x000000ff1a00720b */ /* 0x000fe20003f0d000 */
[----:B------:R-:W-:Y:S02]  /*2a50*/  IMAD.MOV.U32 R5, RZ, RZ, R6 ;  /* 0x000000ffff057224 */ /* 0x000fe400078e0006 */
[----:B------:R-:W-:Y:S02]  /*2a60*/  IMAD.MOV.U32 R6, RZ, RZ, R7 ;  /* 0x000000ffff067224 */ /* 0x000fe400078e0007 */
[----:B------:R-:W-:-:S08]  /*2a70*/  IMAD.MOV.U32 R7, RZ, RZ, R13 ;  /* 0x000000ffff077224 */ /* 0x000fd000078e000d */
[----:B------:R-:W-:Y:S05]  /*2a80*/  @!P0 BRA `(.L_x_16) ;  /* 0xfffffffc00b88947 */ /* 0x000fea000383ffff */
[----:B------:R-:W-:Y:S05]  /*2a90*/  BSYNC.RECONVERGENT B0 ;  /* 0x0000000000007941 */ /* 0x000fea0003800200 */
.L_x_15:
[----:B------:R-:W0:Y:S01]  /*2aa0*/  F2F.F64.F32 R26, R26 ;  /* 0x0000001a001a7310 */ /* 0x000e220000201800 */
[----:B------:R-:W-:Y:S01]  /*2ab0*/  BSSY.RECONVERGENT B0, `(.L_x_17) ;  /* 0x000001d000007945 */ /* 0x000fe20003800200 */
[----:B0-----:R-:W-:-:S08]  /*2ac0*/  DMUL R14, R10, R26 ;  /* 0x0000001a0a0e7228 */ /* 0x001fd00000000000 */
[----:B------:R-:W-:-:S14]  /*2ad0*/  DSETP.NEU.AND P0, PT, |R14|, +INF , PT ;  /* 0x7ff000000e00742a */ /* 0x000fdc0003f0d200 */
[----:B------:R-:W-:Y:S01]  /*2ae0*/  @!P0 DMUL R30, RZ, R14 ;  /* 0x0000000eff1e8228 */ /* 0x000fe20000000000 */
[----:B------:R-:W-:Y:S01]  /*2af0*/  @!P0 IMAD.MOV.U32 R28, RZ, RZ, RZ ;  /* 0x000000ffff1c8224 */ /* 0x000fe200078e00ff */
[----:B------:R-:W-:Y:S09]  /*2b00*/  @!P0 BRA `(.L_x_18) ;  /* 0x00000000005c8947 */ /* 0x000ff20003800000 */
[----:B------:R-:W-:Y:S01]  /*2b10*/  UMOV UR4, 0x6dc9c883 ;  /* 0x6dc9c88300047882 */ /* 0x000fe20000000000 */
[----:B------:R-:W-:Y:S01]  /*2b20*/  UMOV UR5, 0x3fe45f30 ;  /* 0x3fe45f3000057882 */ /* 0x000fe20000000000 */
[C---:B------:R-:W-:Y:S02]  /*2b30*/  DSETP.GE.AND P0, PT, |R14|.reuse, 2.14748364800000000000e+09, PT ;  /* 0x41e000000e00742a */ /* 0x040fe40003f06200 */
[----:B------:R-:W-:Y:S01]  /*2b40*/  DMUL R28, R14, UR4 ;  /* 0x000000040e1c7c28 */ /* 0x000fe20008000000 */
[----:B------:R-:W-:Y:S01]  /*2b50*/  UMOV UR4, 0x54442d18 ;  /* 0x54442d1800047882 */ /* 0x000fe20000000000 */
[----:B------:R-:W-:-:S08]  /*2b60*/  UMOV UR5, 0x3ff921fb ;  /* 0x3ff921fb00057882 */ /* 0x000fd00000000000 */
[----:B------:R-:W0:Y:S08]  /*2b70*/  F2I.F64 R28, R28 ;  /* 0x0000001c001c7311 */ /* 0x000e300000301100 */
[----:B0-----:R-:W0:Y:S02]  /*2b80*/  I2F.F64 R30, R28 ;  /* 0x0000001c001e7312 */ /* 0x001e240000201c00 */
[----:B0-----:R-:W-:Y:S01]  /*2b90*/  DFMA R12, R30, -UR4, R14 ;  /* 0x800000041e0c7c2b */ /* 0x001fe2000800000e */
[----:B------:R-:W-:Y:S01]  /*2ba0*/  UMOV UR4, 0x33145c00 ;  /* 0x33145c0000047882 */ /* 0x000fe20000000000 */
[----:B------:R-:W-:-:S06]  /*2bb0*/  UMOV UR5, 0x3c91a626 ;  /* 0x3c91a62600057882 */ /* 0x000fcc0000000000 */
[----:B------:R-:W-:Y:S01]  /*2bc0*/  DFMA R12, R30, -UR4, R12 ;  /* 0x800000041e0c7c2b */ /* 0x000fe2000800000c */
[----:B------:R-:W-:Y:S01]  /*2bd0*/  UMOV UR4, 0x252049c0 ;  /* 0x252049c000047882 */ /* 0x000fe20000000000 */
[----:B------:R-:W-:-:S06]  /*2be0*/  UMOV UR5, 0x397b839a ;  /* 0x397b839a00057882 */ /* 0x000fcc0000000000 */
[----:B------:R-:W-:Y:S01]  /*2bf0*/  DFMA R30, R30, -UR4, R12 ;  /* 0x800000041e1e7c2b */ /* 0x000fe2000800000c */
[----:B------:R-:W-:Y:S10]  /*2c00*/  @!P0 BRA `(.L_x_18) ;  /* 0x00000000001c8947 */ /* 0x000ff40003800000 */
[----:B------:R-:W-:Y:S01]  /*2c10*/  IMAD.MOV.U32 R16, RZ, RZ, R14 ;  /* 0x000000ffff107224 */ /* 0x000fe200078e000e */
[----:B------:R-:W-:Y:S01]  /*2c20*/  MOV R12, 0x2c50 ;  /* 0x00002c50000c7802 */ /* 0x000fe20000000f00 */
[----:B------:R-:W-:-:S07]  /*2c30*/  IMAD.MOV.U32 R13, RZ, RZ, R15 ;  /* 0x000000ffff0d7224 */ /* 0x000fce00078e000f */
[----:B------:R-:W-:Y:S05]  /*2c40*/  CALL.REL.NOINC `($_Z14mc_integrationiiPjjii$__internal_trig_reduction_slowpathd) ;  /* 0x0000001000507944 */ /* 0x000fea0003c00000 */
[----:B------:R-:W-:Y:S02]  /*2c50*/  IMAD.MOV.U32 R28, RZ, RZ, R14 ;  /* 0x000000ffff1c7224 */ /* 0x000fe400078e000e */
[----:B------:R-:W-:Y:S02]  /*2c60*/  IMAD.MOV.U32 R30, RZ, RZ, R16 ;  /* 0x000000ffff1e7224 */ /* 0x000fe400078e0010 */
[----:B------:R-:W-:-:S07]  /*2c70*/  IMAD.MOV.U32 R31, RZ, RZ, R17 ;  /* 0x000000ffff1f7224 */ /* 0x000fce00078e0011 */
.L_x_18:
[----:B------:R-:W-:Y:S05]  /*2c80*/  BSYNC.RECONVERGENT B0 ;  /* 0x0000000000007941 */ /* 0x000fea0003800200 */
.L_x_17:
[----:B------:R-:W0:Y:S01]  /*2c90*/  LDCU.64 UR4, c[0x4][0x48] ;  /* 0x01000900ff0477ac */ /* 0x000e220008000a00 */
[----:B------:R-:W-:-:S05]  /*2ca0*/  IMAD.SHL.U32 R12, R28, 0x40, RZ ;  /* 0x000000401c0c7824 */ /* 0x000fca00078e00ff */
[----:B------:R-:W-:-:S04]  /*2cb0*/  LOP3.LUT R12, R12, 0x40, RZ, 0xc0, !PT ;  /* 0x000000400c0c7812 */ /* 0x000fc800078ec0ff */
[----:B0-----:R-:W-:-:S05]  /*2cc0*/  IADD3 R36, P0, PT, R12, UR4, RZ ;  /* 0x000000040c247c10 */ /* 0x001fca000ff1e0ff */
[----:B------:R-:W-:-:S05]  /*2cd0*/  IMAD.X R37, RZ, RZ, UR5, P0 ;  /* 0x00000005ff257e24 */ /* 0x000fca00080e06ff */
[----:B------:R-:W2:Y:S04]  /*2ce0*/  LDG.E.128.CONSTANT R12, desc[UR6][R36.64] ;  /* 0x00000006240c7981 */ /* 0x000ea8000c1e9d00 */
[----:B------:R-:W3:Y:S04]  /*2cf0*/  LDG.E.128.CONSTANT R16, desc[UR6][R36.64+0x10] ;  /* 0x0000100624107981 */ /* 0x000ee8000c1e9d00 */
[----:B------:R-:W4:Y:S01]  /*2d00*/  LDG.E.128.CONSTANT R20, desc[UR6][R36.64+0x20] ;  /* 0x0000200624147981 */ /* 0x000f22000c1e9d00 */
[----:B------:R-:W-:Y:S01]  /*2d10*/  LOP3.LUT R29, R28, 0x1, RZ, 0xc0, !PT ;  /* 0x000000011c1d7812 */ /* 0x000fe200078ec0ff */
[----:B------:R-:W-:Y:S01]  /*2d20*/  IMAD.MOV.U32 R34, RZ, RZ, 0x20fd8164 ;  /* 0x20fd8164ff227424 */ /* 0x000fe200078e00ff */
[----:B------:R-:W-:Y:S01]  /*2d30*/  DMUL R32, R30, R30 ;  /* 0x0000001e1e207228 */ /* 0x000fe20000000000 */
[----:B------:R-:W-:Y:S01]  /*2d40*/  BSSY.RECONVERGENT B0, `(.L_x_19) ;  /* 0x0000030000007945 */ /* 0x000fe20003800200 */
[----:B------:R-:W-:Y:S01]  /*2d50*/  ISETP.NE.U32.AND P0, PT, R29, 0x1, PT ;  /* 0x000000011d00780c */ /* 0x000fe20003f05070 */
[----:B------:R-:W-:-:S03]  /*2d60*/  IMAD.MOV.U32 R29, RZ, RZ, 0x3da8ff83 ;  /* 0x3da8ff83ff1d7424 */ /* 0x000fc600078e00ff */
[----:B------:R-:W-:Y:S02]  /*2d70*/  FSEL R34, R34, -8.06006814911005101289e+34, !P0 ;  /* 0xf9785eba22227808 */ /* 0x000fe40004000000 */
[----:B------:R-:W-:-:S06]  /*2d80*/  FSEL R35, -R29, 0.11223486810922622681, !P0 ;  /* 0x3de5db651d237808 */ /* 0x000fcc0004000100 */
[----:B--2---:R-:W-:-:S08]  /*2d90*/  DFMA R12, R32, R34, R12 ;  /* 0x00000022200c722b */ /* 0x004fd0000000000c */
[----:B------:R-:W-:-:S08]  /*2da0*/  DFMA R12, R32, R12, R14 ;  /* 0x0000000c200c722b */ /* 0x000fd0000000000e */
[----:B---3--:R-:W-:-:S08]  /*2db0*/  DFMA R12, R32, R12, R16 ;  /* 0x0000000c200c722b */ /* 0x008fd00000000010 */
[----:B------:R-:W-:-:S08]  /*2dc0*/  DFMA R12, R32, R12, R18 ;  /* 0x0000000c200c722b */ /* 0x000fd00000000012 */
[----:B----4-:R-:W-:-:S08]  /*2dd0*/  DFMA R12, R32, R12, R20 ;  /* 0x0000000c200c722b */ /* 0x010fd00000000014 */
[----:B------:R-:W-:-:S08]  /*2de0*/  DFMA R12, R32, R12, R22 ;  /* 0x0000000c200c722b */ /* 0x000fd00000000016 */
[----:B------:R-:W-:Y:S02]  /*2df0*/  DFMA R30, R12, R30, R30 ;  /* 0x0000001e0c1e722b */ /* 0x000fe4000000001e */
[----:B------:R-:W-:Y:S02]  /*2e00*/  DFMA R32, R32, R12, 1 ;  /* 0x3ff000002020742b */ /* 0x000fe4000000000c */
[----:B------:R-:W-:-:S08]  /*2e10*/  DMUL R12, R8, R26 ;  /* 0x0000001a080c7228 */ /* 0x000fd00000000000 */
[----:B------:R-:W-:Y:S01]  /*2e20*/  DSETP.NEU.AND P1, PT, |R12|, +INF , PT ;  /* 0x7ff000000c00742a */ /* 0x000fe20003f2d200 */
[----:B------:R-:W-:Y:S02]  /*2e30*/  FSEL R16, R32, R30, !P0 ;  /* 0x0000001e20107208 */ /* 0x000fe40004000000 */
[----:B------:R-:W-:Y:S02]  /*2e40*/  FSEL R17, R33, R31, !P0 ;  /* 0x0000001f21117208 */ /* 0x000fe40004000000 */
[----:B------:R-:W-:-:S04]  /*2e50*/  LOP3.LUT P0, RZ, R28, 0x2, RZ, 0xc0, !PT ;  /* 0x000000021cff7812 */ /* 0x000fc8000780c0ff */
[----:B------:R-:W-:-:S05]  /*2e60*/  DADD R14, RZ, -R16 ;  /* 0x00000000ff0e7229 */ /* 0x000fca0000000810 */
[----:B------:R-:W-:Y:S01]  /*2e70*/  @!P1 DMUL R30, RZ, R12 ;  /* 0x0000000cff1e9228 */ /* 0x000fe20000000000 */
[----:B------:R-:W-:-:S04]  /*2e80*/  @!P1 IMAD.MOV.U32 R36, RZ, RZ, 0x1 ;  /* 0x00000001ff249424 */ /* 0x000fc800078e00ff */
[----:B------:R-:W-:Y:S02]  /*2e90*/  FSEL R28, R16, R14, !P0 ;  /* 0x0000000e101c7208 */ /* 0x000fe40004000000 */
[----:B------:R-:W-:Y:S01]  /*2ea0*/  FSEL R29, R17, R15, !P0 ;  /* 0x0000000f111d7208 */ /* 0x000fe20004000000 */
[----:B------:R-:W-:Y:S06]  /*2eb0*/  @!P1 BRA `(.L_x_20) ;  /* 0x0000000000609947 */ /* 0x000fec0003800000 */
[----:B------:R-:W-:Y:S01]  /*2ec0*/  UMOV UR4, 0x6dc9c883 ;  /* 0x6dc9c88300047882 */ /* 0x000fe20000000000 */
[----:B------:R-:W-:Y:S01]  /*2ed0*/  UMOV UR5, 0x3fe45f30 ;  /* 0x3fe45f3000057882 */ /* 0x000fe20000000000 */
[C---:B------:R-:W-:Y:S01]  /*2ee0*/  DSETP.GE.AND P0, PT, |R12|.reuse, 2.14748364800000000000e+09, PT ;  /* 0x41e000000c00742a */ /* 0x040fe20003f06200 */
[----:B------:R-:W-:Y:S01]  /*2ef0*/  BSSY.RECONVERGENT B1, `(.L_x_21) ;  /* 0x0000013000017945 */ /* 0x000fe20003800200 */
        /* <DEDUP_REMOVED lines=14> */
[----:B------:R-:W-:-:S07]  /*2fe0*/  MOV R12, 0x3000 ;  /* 0x00003000000c7802 */ /* 0x000fce0000000f00 */
[----:B------:R-:W-:Y:S05]  /*2ff0*/  CALL.REL.NOINC `($_Z14mc_integrationiiPjjii$__internal_trig_reduction_slowpathd) ;  /* 0x0000000c00647944 */ /* 0x000fea0003c00000 */
[----:B------:R-:W-:Y:S02]  /*3000*/  IMAD.MOV.U32 R30, RZ, RZ, R16 ;  /* 0x000000ffff1e7224 */ /* 0x000fe400078e0010 */
[----:B------:R-:W-:-:S07]  /*3010*/  IMAD.MOV.U32 R31, RZ, RZ, R17 ;  /* 0x000000ffff1f7224 */ /* 0x000fce00078e0011 */
.L_x_22:
[----:B------:R-:W-:Y:S05]  /*3020*/  BSYNC.RECONVERGENT B1 ;  /* 0x0000000000017941 */ /* 0x000fea0003800200 */
.L_x_21:
[----:B------:R-:W-:-:S07]  /*3030*/  VIADD R36, R14, 0x1 ;  /* 0x000000010e247836 */ /* 0x000fce0000000000 */
.L_x_20:
[----:B------:R-:W-:Y:S05]  /*3040*/  BSYNC.RECONVERGENT B0 ;  /* 0x0000000000007941 */ /* 0x000fea0003800200 */
.L_x_19:
        /* <DEDUP_REMOVED lines=11> */
[----:B------:R-:W-:Y:S01]  /*3100*/  UMOV UR4, 0x54442d18 ;  /* 0x54442d1800047882 */ /* 0x000fe20000000000 */
[----:B------:R-:W-:Y:S01]  /*3110*/  ISETP.NE.U32.AND P0, PT, R32, 0x1, PT ;  /* 0x000000012000780c */ /* 0x000fe20003f05070 */
[----:B------:R-:W-:Y:S01]  /*3120*/  IMAD.MOV.U32 R32, RZ, RZ, 0x20fd8164 ;  /* 0x20fd8164ff207424 */ /* 0x000fe200078e00ff */
[----:B------:R-:W-:Y:S01]  /*3130*/  UMOV UR5, 0x400921fb ;  /* 0x400921fb00057882 */ /* 0x000fe20000000000 */
[----:B------:R-:W-:Y:S01]  /*3140*/  BSSY.RECONVERGENT B0, `(.L_x_23) ;  /* 0x000002d000007945 */ /* 0x000fe20003800200 */
[----:B------:R-:W-:-:S02]  /*3150*/  FSEL R33, -R33, 0.11223486810922622681, !P0 ;  /* 0x3de5db6521217808 */ /* 0x000fc40004000100 */
[----:B------:R-:W-:-:S06]  /*3160*/  FSEL R32, R32, -8.06006814911005101289e+34, !P0 ;  /* 0xf9785eba20207808 */ /* 0x000fcc0004000000 */
[----:B--2---:R-:W-:-:S08]  /*3170*/  DFMA R12, R34, R32, R12 ;  /* 0x00000020220c722b */ /* 0x004fd0000000000c */
[----:B------:R-:W-:-:S08]  /*3180*/  DFMA R12, R34, R12, R14 ;  /* 0x0000000c220c722b */ /* 0x000fd0000000000e */
[----:B---3--:R-:W-:-:S08]  /*3190*/  DFMA R12, R34, R12, R16 ;  /* 0x0000000c220c722b */ /* 0x008fd00000000010 */
[----:B------:R-:W-:-:S08]  /*31a0*/  DFMA R12, R34, R12, R18 ;  /* 0x0000000c220c722b */ /* 0x000fd00000000012 */
[----:B----4-:R-:W-:-:S08]  /*31b0*/  DFMA R12, R34, R12, R20 ;  /* 0x0000000c220c722b */ /* 0x010fd00000000014 */
[----:B------:R-:W-:-:S08]  /*31c0*/  DFMA R12, R34, R12, R22 ;  /* 0x0000000c220c722b */ /* 0x000fd00000000016 */
[----:B------:R-:W-:Y:S02]  /*31d0*/  DFMA R30, R12, R30, R30 ;  /* 0x0000001e0c1e722b */ /* 0x000fe4000000001e */
[----:B------:R-:W-:-:S10]  /*31e0*/  DFMA R12, R34, R12, 1 ;  /* 0x3ff00000220c742b */ /* 0x000fd4000000000c */
[----:B------:R-:W-:Y:S01]  /*31f0*/  FSEL R16, R12, R30, !P0 ;  /* 0x0000001e0c107208 */ /* 0x000fe20004000000 */
[----:B------:R-:W-:Y:S01]  /*3200*/  IMAD.MOV.U32 R30, RZ, RZ, RZ ;  /* 0x000000ffff1e7224 */ /* 0x000fe200078e00ff */
[----:B------:R-:W-:Y:S01]  /*3210*/  FSEL R17, R13, R31, !P0 ;  /* 0x0000001f0d117208 */ /* 0x000fe20004000000 */
[----:B------:R-:W-:Y:S01]  /*3220*/  DMUL R12, R26, UR4 ;  /* 0x000000041a0c7c28 */ /* 0x000fe20008000000 */
[----:B------:R-:W-:Y:S01]  /*3230*/  LOP3.LUT P0, RZ, R36, 0x2, RZ, 0xc0, !PT ;  /* 0x0000000224ff7812 */ /* 0x000fe2000780c0ff */
[----:B------:R-:W-:-:S03]  /*3240*/  DMUL R26, RZ, +INF ;  /* 0x7ff00000ff1a7828 */ /* 0x000fc60000000000 */
[----:B------:R-:W-:-:S10]  /*3250*/  DADD R14, RZ, -R16 ;  /* 0x00000000ff0e7229 */ /* 0x000fd40000000810 */
[----:B------:R-:W-:Y:S02]  /*3260*/  FSEL R14, R16, R14, !P0 ;  /* 0x0000000e100e7208 */ /* 0x000fe40004000000 */
[----:B------:R-:W-:Y:S01]  /*3270*/  FSEL R15, R17, R15, !P0 ;  /* 0x0000000f110f7208 */ /* 0x000fe20004000000 */
[----:B------:R-:W-:-:S05]  /*3280*/  DSETP.NEU.AND P0, PT, R12, +INF , PT ;  /* 0x7ff000000c00742a */ /* 0x000fca0003f0d000 */
[----:B------:R-:W-:-:S09]  /*3290*/  DMUL R28, R28, R14 ;  /* 0x0000000e1c1c7228 */ /* 0x000fd20000000000 */
[----:B------:R-:W-:Y:S05]  /*32a0*/  @!P0 BRA `(.L_x_24) ;  /* 0x0000000000588947 */ /* 0x000fea0003800000 */
[----:B------:R-:W-:Y:S01]  /*32b0*/  UMOV UR4, 0x6dc9c883 ;  /* 0x6dc9c88300047882 */ /* 0x000fe20000000000 */
[----:B------:R-:W-:Y:S01]  /*32c0*/  UMOV UR5, 0x3fe45f30 ;  /* 0x3fe45f3000057882 */ /* 0x000fe20000000000 */
[C---:B------:R-:W-:Y:S02]  /*32d0*/  DSETP.GE.AND P0, PT, R12.reuse, 2.14748364800000000000e+09, PT ;  /* 0x41e000000c00742a */ /* 0x040fe40003f06000 */
        /* <DEDUP_REMOVED lines=17> */
[----:B------:R-:W-:Y:S02]  /*33f0*/  IMAD.MOV.U32 R26, RZ, RZ, R16 ;  /* 0x000000ffff1a7224 */ /* 0x000fe400078e0010 */
[----:B------:R-:W-:-:S07]  /*3400*/  IMAD.MOV.U32 R27, RZ, RZ, R17 ;  /* 0x000000ffff1b7224 */ /* 0x000fce00078e0011 */
.L_x_24:
[----:B------:R-:W-:Y:S05]  /*3410*/  BSYNC.RECONVERGENT B0 ;  /* 0x0000000000007941 */ /* 0x000fea0003800200 */
.L_x_23:
        /* <DEDUP_REMOVED lines=11> */
[----:B------:R-:W-:Y:S01]  /*34d0*/  FSETP.GEU.AND P1, PT, |R29|, 6.5827683646048100446e-37, PT ;  /* 0x036000001d00780b */ /* 0x000fe20003f2e200 */
        /* <DEDUP_REMOVED lines=13> */
[----:B------:R-:W-:Y:S02]  /*35b0*/  FSEL R14, R12, R26, !P0 ;  /* 0x0000001a0c0e7208 */ /* 0x000fe40004000000 */
[----:B------:R-:W-:Y:S02]  /*35c0*/  FSEL R15, R13, R27, !P0 ;  /* 0x0000001b0d0f7208 */ /* 0x000fe40004000000 */
[----:B------:R-:W-:-:S04]  /*35d0*/  LOP3.LUT P0, RZ, R30, 0x2, RZ, 0xc0, !PT ;  /* 0x000000021eff7812 */ /* 0x000fc8000780c0ff */
[----:B------:R-:W-:-:S10]  /*35e0*/  DADD R12, RZ, -R14 ;  /* 0x00000000ff0c7229 */ /* 0x000fd4000000080e */
[----:B------:R-:W-:Y:S02]  /*35f0*/  FSEL R15, R15, R13, !P0 ;  /* 0x0000000d0f0f7208 */ /* 0x000fe40004000000 */
[----:B------:R-:W-:Y:S01]  /*3600*/  FSEL R14, R14, R12, !P0 ;  /* 0x0000000c0e0e7208 */ /* 0x000fe20004000000 */
[----:B------:R-:W-:Y:S01]  /*3610*/  IMAD.MOV.U32 R12, RZ, RZ, 0x1 ;  /* 0x00000001ff0c7424 */ /* 0x000fe200078e00ff */
[----:B------:R-:W0:Y:S05]  /*3620*/  MUFU.RCP64H R13, R15 ;  /* 0x0000000f000d7308 */ /* 0x000e2a0000001800 */
[----:B0-----:R-:W-:-:S08]  /*3630*/  DFMA R16, -R14, R12, 1 ;  /* 0x3ff000000e10742b */ /* 0x001fd0000000010c */
[----:B------:R-:W-:-:S08]  /*3640*/  DFMA R16, R16, R16, R16 ;  /* 0x000000101010722b */ /* 0x000fd00000000010 */
[----:B------:R-:W-:-:S08]  /*3650*/  DFMA R16, R12, R16, R12 ;  /* 0x000000100c10722b */ /* 0x000fd0000000000c */
[----:B------:R-:W-:-:S08]  /*3660*/  DFMA R12, -R14, R16, 1 ;  /* 0x3ff000000e0c742b */ /* 0x000fd00000000110 */
[----:B------:R-:W-:-:S08]  /*3670*/  DFMA R12, R16, R12, R16 ;  /* 0x0000000c100c722b */ /* 0x000fd00000000010 */
[----:B------:R-:W-:-:S08]  /*3680*/  DMUL R16, R28, R12 ;  /* 0x0000000c1c107228 */ /* 0x000fd00000000000 */
[----:B------:R-:W-:-:S08]  /*3690*/  DFMA R18, -R14, R16, R28 ;  /* 0x000000100e12722b */ /* 0x000fd0000000011c */
[----:B------:R-:W-:-:S10]  /*36a0*/  DFMA R12, R12, R18, R16 ;  /* 0x000000120c0c722b */ /* 0x000fd40000000010 */
[----:B------:R-:W-:-:S05]  /*36b0*/  FFMA R16, RZ, R15, R13 ;  /* 0x0000000fff107223 */ /* 0x000fca000000000d */
[----:B------:R-:W-:-:S13]  /*36c0*/  FSETP.GT.AND P0, PT, |R16|, 1.469367938527859385e-39, PT ;  /* 0x001000001000780b */ /* 0x000fda0003f04200 */
[----:B------:R-:W-:Y:S05]  /*36d0*/  @P0 BRA P1, `(.L_x_26) ;  /* 0x0000000000080947 */ /* 0x000fea0000800000 */
[----:B------:R-:W-:-:S07]  /*36e0*/  MOV R18, 0x3700 ;  /* 0x0000370000127802 */ /* 0x000fce0000000f00 */
[----:B------:R-:W-:Y:S05]  /*36f0*/  CALL.REL.NOINC `($__internal_0_$__cuda_sm20_div_rn_f64_full) ;  /* 0x0000000000307944 */ /* 0x000fea0003c00000 */
.L_x_26:
[----:B------:R-:W-:Y:S05]  /*3700*/  BSYNC.RECONVERGENT B0 ;  /* 0x0000000000007941 */ /* 0x000fea0003800200 */
.L_x_25:
[----:B------:R-:W-:-:S14]  /*3710*/  DSETP.GT.AND P0, PT, R12, RZ, PT ;  /* 0x000000ff0c00722a */ /* 0x000fdc0003f04000 */
[----:B------:R-:W-:Y:S05]  /*3720*/  @!P0 BRA `(.L_x_27) ;  /* 0x0000000000148947 */ /* 0x000fea0003800000 */
[----:B------:R-:W2:Y:S01]  /*3730*/  LDG.E R12, desc[UR6][R24.64] ;  /* 0x00000006180c7981 */ /* 0x000ea2000c1e1900 */
[----:B------:R-:W-:Y:S05]  /*3740*/  WARPSYNC.ALL ;  /* 0x0000000000007948 */ /* 0x000fea0003800000 */
[----:B--2---:R-:W-:-:S05]  /*3750*/  VIADD R13, R12, 0x1 ;  /* 0x000000010c0d7836 */ /* 0x004fca0000000000 */
[----:B------:R0:W-:Y:S01]  /*3760*/  STG.E desc[UR6][R24.64], R13 ;  /* 0x0000000d18007986 */ /* 0x0001e2000c101906 */
[----:B------:R-:W-:Y:S06]  /*3770*/  BAR.SYNC.DEFER_BLOCKING 0x0 ;  /* 0x0000000000007b1d */ /* 0x000fec0000010000 */
.L_x_27:
[----:B------:R-:W-:Y:S05]  /*3780*/  @P2 BRA `(.L_x_28) ;  /* 0xfffffff000642947 */ /* 0x000fea000383ffff */
.L_x_14:
[----:B------:R-:W-:Y:S05]  /*3790*/  WARPSYNC.ALL ;  /* 0x0000000000007948 */ /* 0x000fea0003800000 */
[----:B------:R-:W-:Y:S06]  /*37a0*/  BAR.SYNC.DEFER_BLOCKING 0x0 ;  /* 0x0000000000007b1d */ /* 0x000fec0000010000 */
[----:B------:R-:W-:Y:S05]  /*37b0*/  EXIT ;  /* 0x000000000000794d */ /* 0x000fea0003800000 */
        .weak           $__internal_0_$__cuda_sm20_div_rn_f64_full
        .type           $__internal_0_$__cuda_sm20_div_rn_f64_full,@function
        .size           $__internal_0_$__cuda_sm20_div_rn_f64_full,($_Z14mc_integrationiiPjjii$__internal_trig_reduction_slowpathd - $__internal_0_$__cuda_sm20_div_rn_f64_full)
$__internal_0_$__cuda_sm20_div_rn_f64_full:
[C---:B------:R-:W-:Y:S01]  /*37c0*/  FSETP.GEU.AND P0, PT, |R15|.reuse, 1.469367938527859385e-39, PT ;  /* 0x001000000f00780b */ /* 0x040fe20003f0e200 */
[----:B------:R-:W-:Y:S01]  /*37d0*/  IMAD.MOV.U32 R16, RZ, RZ, 0x1 ;  /* 0x00000001ff107424 */ /* 0x000fe200078e00ff */
[----:B------:R-:W-:Y:S01]  /*37e0*/  LOP3.LUT R12, R15, 0x800fffff, RZ, 0xc0, !PT ;  /* 0x800fffff0f0c7812 */ /* 0x000fe200078ec0ff */
[----:B------:R-:W-:Y:S01]  /*37f0*/  BSSY.RECONVERGENT B1, `(.L_x_29) ;  /* 0x0000055000017945 */ /* 0x000fe20003800200 */
[C---:B------:R-:W-:Y:S02]  /*3800*/  FSETP.GEU.AND P3, PT, |R29|.reuse, 1.469367938527859385e-39, PT ;  /* 0x001000001d00780b */ /* 0x040fe40003f6e200 */
[----:B------:R-:W-:Y:S01]  /*3810*/  LOP3.LUT R13, R12, 0x3ff00000, RZ, 0xfc, !PT ;  /* 0x3ff000000c0d7812 */ /* 0x000fe200078efcff */
[----:B------:R-:W-:Y:S01]  /*3820*/  IMAD.MOV.U32 R12, RZ, RZ, R14 ;  /* 0x000000ffff0c7224 */ /* 0x000fe200078e000e */
[----:B------:R-:W-:Y:S02]  /*3830*/  LOP3.LUT R19, R29, 0x7ff00000, RZ, 0xc0, !PT ;  /* 0x7ff000001d137812 */ /* 0x000fe400078ec0ff */
[----:B------:R-:W-:-:S03]  /*3840*/  LOP3.LUT R30, R15, 0x7ff00000, RZ, 0xc0, !PT ;  /* 0x7ff000000f1e7812 */ /* 0x000fc600078ec0ff */
[----:B------:R-:W-:Y:S01]  /*3850*/  @!P0 DMUL R12, R14, 8.98846567431157953865e+307 ;  /* 0x7fe000000e0c8828 */ /* 0x000fe20000000000 */
[----:B------:R-:W-:-:S03]  /*3860*/  ISETP.GE.U32.AND P1, PT, R19, R30, PT ;  /* 0x0000001e1300720c */ /* 0x000fc60003f26070 */
[----:B------:R-:W-:Y:S01]  /*3870*/  @!P3 LOP3.LUT R26, R15, 0x7ff00000, RZ, 0xc0, !PT ;  /* 0x7ff000000f1ab812 */ /* 0x000fe200078ec0ff */
[----:B------:R-:W-:Y:S01]  /*3880*/  @!P3 IMAD.MOV.U32 R32, RZ, RZ, RZ ;  /* 0x000000ffff20b224 */ /* 0x000fe200078e00ff */
[----:B------:R-:W0:Y:S02]  /*3890*/  MUFU.RCP64H R17, R13 ;  /* 0x0000000d00117308 */ /* 0x000e240000001800 */
[----:B------:R-:W-:Y:S01]  /*38a0*/  @!P3 ISETP.GE.U32.AND P4, PT, R19, R26, PT ;  /* 0x0000001a1300b20c */ /* 0x000fe20003f86070 */
[----:B0-----:R-:W-:-:S08]  /*38b0*/  DFMA R20, R16, -R12, 1 ;  /* 0x3ff000001014742b */ /* 0x001fd0000000080c */
[----:B------:R-:W-:Y:S01]  /*38c0*/  DFMA R22, R20, R20, R20 ;  /* 0x000000141416722b */ /* 0x000fe20000000014 */
[----:B------:R-:W-:-:S05]  /*38d0*/  IMAD.MOV.U32 R20, RZ, RZ, 0x1ca00000 ;  /* 0x1ca00000ff147424 */ /* 0x000fca00078e00ff */
[C---:B------:R-:W-:Y:S02]  /*38e0*/  @!P3 SEL R21, R20.reuse, 0x63400000, !P4 ;  /* 0x634000001415b807 */ /* 0x040fe40006000000 */
[----:B------:R-:W-:Y:S01]  /*38f0*/  DFMA R22, R16, R22, R16 ;  /* 0x000000161016722b */ /* 0x000fe20000000010 */
[----:B------:R-:W-:Y:S01]  /*3900*/  SEL R17, R20, 0x63400000, !P1 ;  /* 0x6340000014117807 */ /* 0x000fe20004800000 */
[----:B------:R-:W-:Y:S01]  /*3910*/  IMAD.MOV.U32 R16, RZ, RZ, R28 ;  /* 0x000000ffff107224 */ /* 0x000fe200078e001c */
[--C-:B------:R-:W-:Y:S02]  /*3920*/  @!P3 LOP3.LUT R21, R21, 0x80000000, R29.reuse, 0xf8, !PT ;  /* 0x800000001515b812 */ /* 0x100fe400078ef81d */
[----:B------:R-:W-:Y:S02]  /*3930*/  LOP3.LUT R17, R17, 0x800fffff, R29, 0xf8, !PT ;  /* 0x800fffff11117812 */ /* 0x000fe400078ef81d */
[----:B------:R-:W-:Y:S01]  /*3940*/  @!P3 LOP3.LUT R33, R21, 0x100000, RZ, 0xfc, !PT ;  /* 0x001000001521b812 */ /* 0x000fe200078efcff */
[----:B------:R-:W-:-:S05]  /*3950*/  DFMA R26, R22, -R12, 1 ;  /* 0x3ff00000161a742b */ /* 0x000fca000000080c */
[----:B------:R-:W-:Y:S01]  /*3960*/  @!P3 DFMA R16, R16, 2, -R32 ;  /* 0x400000001010b82b */ /* 0x000fe20000000820 */
[----:B------:R-:W-:Y:S02]  /*3970*/  IMAD.MOV.U32 R32, RZ, RZ, R19 ;  /* 0x000000ffff207224 */ /* 0x000fe400078e0013 */
[----:B------:R-:W-:Y:S01]  /*3980*/  DFMA R22, R22, R26, R22 ;  /* 0x0000001a1616722b */ /* 0x000fe20000000016 */
[----:B------:R-:W-:Y:S01]  /*3990*/  IMAD.MOV.U32 R33, RZ, RZ, R30 ;  /* 0x000000ffff217224 */ /* 0x000fe200078e001e */
[----:B------:R-:W-:-:S05]  /*39a0*/  @!P0 LOP3.LUT R33, R13, 0x7ff00000, RZ, 0xc0, !PT ;  /* 0x7ff000000d218812 */ /* 0x000fca00078ec0ff */
[----:B------:R-:W-:Y:S01]  /*39b0*/  @!P3 LOP3.LUT R32, R17, 0x7ff00000, RZ, 0xc0, !PT ;  /* 0x7ff000001120b812 */ /* 0x000fe200078ec0ff */
[----:B------:R-:W-:-:S04]  /*39c0*/  DMUL R26, R22, R16 ;  /* 0x00000010161a7228 */ /* 0x000fc80000000000 */
[----:B------:R-:W-:-:S04]  /*39d0*/  VIADD R21, R32, 0xffffffff ;  /* 0xffffffff20157836 */ /* 0x000fc80000000000 */
[----:B------:R-:W-:Y:S01]  /*39e0*/  DFMA R30, R26, -R12, R16 ;  /* 0x8000000c1a1e722b */ /* 0x000fe20000000010 */
[----:B------:R-:W-:Y:S01]  /*39f0*/  ISETP.GT.U32.AND P0, PT, R21, 0x7feffffe, PT ;  /* 0x7feffffe1500780c */ /* 0x000fe20003f04070 */
[----:B------:R-:W-:-:S05]  /*3a00*/  VIADD R21, R33, 0xffffffff ;  /* 0xffffffff21157836 */ /* 0x000fca0000000000 */
[----:B------:R-:W-:Y:S01]  /*3a10*/  ISETP.GT.U32.OR P0, PT, R21, 0x7feffffe, P0 ;  /* 0x7feffffe1500780c */ /* 0x000fe20000704470 */
[----:B------:R-:W-:-:S12]  /*3a20*/  DFMA R22, R22, R30, R26 ;  /* 0x0000001e1616722b */ /* 0x000fd8000000001a */
[----:B------:R-:W-:Y:S05]  /*3a30*/  @P0 BRA `(.L_x_30) ;  /* 0x00000000006c0947 */ /* 0x000fea0003800000 */
[----:B------:R-:W-:-:S04]  /*3a40*/  LOP3.LUT R26, R15, 0x7ff00000, RZ, 0xc0, !PT ;  /* 0x7ff000000f1a7812 */ /* 0x000fc800078ec0ff */
[CC--:B------:R-:W-:Y:S02]  /*3a50*/  VIADDMNMX R21, R19.reuse, -R26.reuse, 0xb9600000, !PT ;  /* 0xb960000013157446 */ /* 0x0c0fe4000780091a */
[----:B------:R-:W-:Y:S01]  /*3a60*/  ISETP.GE.U32.AND P0, PT, R19, R26, PT ;  /* 0x0000001a1300720c */ /* 0x000fe20003f06070 */
[----:B------:R-:W-:Y:S01]  /*3a70*/  IMAD.MOV.U32 R26, RZ, RZ, RZ ;  /* 0x000000ffff1a7224 */ /* 0x000fe200078e00ff */
[----:B------:R-:W-:Y:S02]  /*3a80*/  VIMNMX R19, PT, PT, R21, 0x46a00000, PT ;  /* 0x46a0000015137848 */ /* 0x000fe40003fe0100 */
[----:B------:R-:W-:-:S05]  /*3a90*/  SEL R20, R20, 0x63400000, !P0 ;  /* 0x6340000014147807 */ /* 0x000fca0004000000 */
[----:B------:R-:W-:-:S04]  /*3aa0*/  IMAD.IADD R19, R19, 0x1, -R20 ;  /* 0x0000000113137824 */ /* 0x000fc800078e0a14 */
[----:B------:R-:W-:-:S06]  /*3ab0*/  VIADD R27, R19, 0x7fe00000 ;  /* 0x7fe00000131b7836 */ /* 0x000fcc0000000000 */
[----:B------:R-:W-:-:S10]  /*3ac0*/  DMUL R20, R22, R26 ;  /* 0x0000001a16147228 */ /* 0x000fd40000000000 */
[----:B------:R-:W-:-:S13]  /*3ad0*/  FSETP.GTU.AND P0, PT, |R21|, 1.469367938527859385e-39, PT ;  /* 0x001000001500780b */ /* 0x000fda0003f0c200 */
[----:B------:R-:W-:Y:S05]  /*3ae0*/  @P0 BRA `(.L_x_31) ;  /* 0x0000000000940947 */ /* 0x000fea0003800000 */
[----:B------:R-:W-:Y:S01]  /*3af0*/  DFMA R12, R22, -R12, R16 ;  /* 0x8000000c160c722b */ /* 0x000fe20000000010 */
[----:B------:R-:W-:-:S09]  /*3b00*/  IMAD.MOV.U32 R26, RZ, RZ, RZ ;  /* 0x000000ffff1a7224 */ /* 0x000fd200078e00ff */
[C---:B------:R-:W-:Y:S02]  /*3b10*/  FSETP.NEU.AND P0, PT, R13.reuse, RZ, PT ;  /* 0x000000ff0d00720b */ /* 0x040fe40003f0d000 */
[----:B------:R-:W-:-:S04]  /*3b20*/  LOP3.LUT R15, R13, 0x80000000, R15, 0x48, !PT ;  /* 0x800000000d0f7812 */ /* 0x000fc800078e480f */
[----:B------:R-:W-:-:S07]  /*3b30*/  LOP3.LUT R27, R15, R27, RZ, 0xfc, !PT ;  /* 0x0000001b0f1b7212 */ /* 0x000fce00078efcff */
[----:B------:R-:W-:Y:S05]  /*3b40*/  @!P0 BRA `(.L_x_31) ;  /* 0x00000000007c8947 */ /* 0x000fea0003800000 */
[----:B------:R-:W-:Y:S01]  /*3b50*/  IMAD.MOV R13, RZ, RZ, -R19 ;  /* 0x000000ffff0d7224 */ /* 0x000fe200078e0a13 */
[----:B------:R-:W-:Y:S01]  /*3b60*/  IADD3 R19, PT, PT, -R19, -0x43300000, RZ ;  /* 0xbcd0000013137810 */ /* 0x000fe20007ffe1ff */
[----:B------:R-:W-:-:S06]  /*3b70*/  IMAD.MOV.U32 R12, RZ, RZ, RZ ;  /* 0x000000ffff0c7224 */ /* 0x000fcc00078e00ff */
[----:B------:R-:W-:Y:S02]  /*3b80*/  DFMA R12, R20, -R12, R22 ;  /* 0x8000000c140c722b */ /* 0x000fe40000000016 */
[----:B------:R-:W-:-:S08]  /*3b90*/  DMUL.RP R22, R22, R26 ;  /* 0x0000001a16167228 */ /* 0x000fd00000008000 */
[----:B------:R-:W-:Y:S02]  /*3ba0*/  FSETP.NEU.AND P0, PT, |R13|, R19, PT ;  /* 0x000000130d00720b */ /* 0x000fe40003f0d200 */
[----:B------:R-:W-:Y:S02]  /*3bb0*/  LOP3.LUT R15, R23, R15, RZ, 0x3c, !PT ;  /* 0x0000000f170f7212 */ /* 0x000fe400078e3cff */
[----:B------:R-:W-:Y:S02]  /*3bc0*/  FSEL R20, R22, R20, !P0 ;  /* 0x0000001416147208 */ /* 0x000fe40004000000 */
[----:B------:R-:W-:Y:S01]  /*3bd0*/  FSEL R21, R15, R21, !P0 ;  /* 0x000000150f157208 */ /* 0x000fe20004000000 */
[----:B------:R-:W-:Y:S06]  /*3be0*/  BRA `(.L_x_31) ;  /* 0x0000000000547947 */ /* 0x000fec0003800000 */
.L_x_30:
[----:B------:R-:W-:-:S14]  /*3bf0*/  DSETP.NAN.AND P0, PT, R28, R28, PT ;  /* 0x0000001c1c00722a */ /* 0x000fdc0003f08000 */
[----:B------:R-:W-:Y:S05]  /*3c00*/  @P0 BRA `(.L_x_32) ;  /* 0x0000000000440947 */ /* 0x000fea0003800000 */
[----:B------:R-:W-:-:S14]  /*3c10*/  DSETP.NAN.AND P0, PT, R14, R14, PT ;  /* 0x0000000e0e00722a */ /* 0x000fdc0003f08000 */
[----:B------:R-:W-:Y:S05]  /*3c20*/  @P0 BRA `(.L_x_33) ;  /* 0x0000000000300947 */ /* 0x000fea0003800000 */
[----:B------:R-:W-:Y:S01]  /*3c30*/  ISETP.NE.AND P0, PT, R32, R33, PT ;  /* 0x000000212000720c */ /* 0x000fe20003f05270 */
[----:B------:R-:W-:Y:S02]  /*3c40*/  IMAD.MOV.U32 R20, RZ, RZ, 0x0 ;  /* 0x00000000ff147424 */ /* 0x000fe400078e00ff */
[----:B------:R-:W-:-:S10]  /*3c50*/  IMAD.MOV.U32 R21, RZ, RZ, -0x80000 ;  /* 0xfff80000ff157424 */ /* 0x000fd400078e00ff */
[----:B------:R-:W-:Y:S05]  /*3c60*/  @!P0 BRA `(.L_x_31) ;  /* 0x0000000000348947 */ /* 0x000fea0003800000 */
[----:B------:R-:W-:Y:S02]  /*3c70*/  ISETP.NE.AND P0, PT, R32, 0x7ff00000, PT ;  /* 0x7ff000002000780c */ /* 0x000fe40003f05270 */
[----:B------:R-:W-:Y:S02]  /*3c80*/  LOP3.LUT R21, R29, 0x80000000, R15, 0x48, !PT ;  /* 0x800000001d157812 */ /* 0x000fe400078e480f */
[----:B------:R-:W-:-:S13]  /*3c90*/  ISETP.EQ.OR P0, PT, R33, RZ, !P0 ;  /* 0x000000ff2100720c */ /* 0x000fda0004702670 */
[----:B------:R-:W-:Y:S01]  /*3ca0*/  @P0 LOP3.LUT R12, R21, 0x7ff00000, RZ, 0xfc, !PT ;  /* 0x7ff00000150c0812 */ /* 0x000fe200078efcff */
[----:B------:R-:W-:Y:S02]  /*3cb0*/  @!P0 IMAD.MOV.U32 R20, RZ, RZ, RZ ;  /* 0x000000ffff148224 */ /* 0x000fe400078e00ff */
[----:B------:R-:W-:Y:S02]  /*3cc0*/  @P0 IMAD.MOV.U32 R20, RZ, RZ, RZ ;  /* 0x000000ffff140224 */ /* 0x000fe400078e00ff */
[----:B------:R-:W-:Y:S01]  /*3cd0*/  @P0 IMAD.MOV.U32 R21, RZ, RZ, R12 ;  /* 0x000000ffff150224 */ /* 0x000fe200078e000c */
[----:B------:R-:W-:Y:S06]  /*3ce0*/  BRA `(.L_x_31) ;  /* 0x0000000000147947 */ /* 0x000fec0003800000 */
.L_x_33:
[----:B------:R-:W-:Y:S01]  /*3cf0*/  LOP3.LUT R21, R15, 0x80000, RZ, 0xfc, !PT ;  /* 0x000800000f157812 */ /* 0x000fe200078efcff */
[----:B------:R-:W-:Y:S01]  /*3d00*/  IMAD.MOV.U32 R20, RZ, RZ, R14 ;  /* 0x000000ffff147224 */ /* 0x000fe200078e000e */
[----:B------:R-:W-:Y:S06]  /*3d10*/  BRA `(.L_x_31) ;  /* 0x0000000000087947 */ /* 0x000fec0003800000 */
.L_x_32:
[----:B------:R-:W-:Y:S01]  /*3d20*/  LOP3.LUT R21, R29, 0x80000, RZ, 0xfc, !PT ;  /* 0x000800001d157812 */ /* 0x000fe200078efcff */
[----:B------:R-:W-:-:S07]  /*3d30*/  IMAD.MOV.U32 R20, RZ, RZ, R28 ;  /* 0x000000ffff147224 */ /* 0x000fce00078e001c */
.L_x_31:
[----:B------:R-:W-:Y:S05]  /*3d40*/  BSYNC.RECONVERGENT B1 ;  /* 0x0000000000017941 */ /* 0x000fea0003800200 */
.L_x_29:
[----:B------:R-:W-:Y:S02]  /*3d50*/  IMAD.MOV.U32 R19, RZ, RZ, 0x0 ;  /* 0x00000000ff137424 */ /* 0x000fe400078e00ff */
[----:B------:R-:W-:Y:S02]  /*3d60*/  IMAD.MOV.U32 R12, RZ, RZ, R20 ;  /* 0x000000ffff0c7224 */ /* 0x000fe400078e0014 */
[----:B------:R-:W-:Y:S01]  /*3d70*/  IMAD.MOV.U32 R13, RZ, RZ, R21 ;  /* 0x000000ffff0d7224 */ /* 0x000fe200078e0015 */
[----:B------:R-:W-:Y:S06]  /*3d80*/  RET.REL.NODEC R18 `(_Z14mc_integrationiiPjjii) ;  /* 0xffffffc0129c7950 */ /* 0x000fec0003c3ffff */
        .type           $_Z14mc_integrationiiPjjii$__internal_trig_reduction_slowpathd,@function
        .size           $_Z14mc_integrationiiPjjii$__internal_trig_reduction_slowpathd,(.L_x_52 - $_Z14mc_integrationiiPjjii$__internal_trig_reduction_slowpathd)
$_Z14mc_integrationiiPjjii$__internal_trig_reduction_slowpathd:
[----:B------:R-:W-:Y:S01]  /*3d90*/  SHF.R.U32.HI R14, RZ, 0x14, R13 ;  /* 0x00000014ff0e7819 */ /* 0x000fe2000001160d */
[----:B------:R-:W-:-:S03]  /*3da0*/  IMAD.MOV.U32 R15, RZ, RZ, RZ ;  /* 0x000000ffff0f7224 */ /* 0x000fc600078e00ff */
[----:B------:R-:W-:-:S04]  /*3db0*/  LOP3.LUT R17, R14, 0x7ff, RZ, 0xc0, !PT ;  /* 0x000007ff0e117812 */ /* 0x000fc800078ec0ff */
[----:B------:R-:W-:-:S13]  /*3dc0*/  ISETP.NE.AND P0, PT, R17, 0x7ff, PT ;  /* 0x000007ff1100780c */ /* 0x000fda0003f05270 */
[----:B------:R-:W-:Y:S05]  /*3dd0*/  @!P0 BRA `(.L_x_34) ;  /* 0x0000000800688947 */ /* 0x000fea0003800000 */
[----:B------:R-:W-:Y:S01]  /*3de0*/  VIADD R15, R17, 0xfffffc00 ;  /* 0xfffffc00110f7836 */ /* 0x000fe20000000000 */
[----:B------:R-:W-:Y:S01]  /*3df0*/  BSSY.RECONVERGENT B2, `(.L_x_35) ;  /* 0x0000034000027945 */ /* 0x000fe20003800200 */
[----:B------:R-:W-:-:S03]  /*3e00*/  CS2R R20, SRZ ;  /* 0x0000000000147805 */ /* 0x000fc6000001ff00 */
[----:B------:R-:W-:Y:S02]  /*3e10*/  SHF.R.U32.HI R17, RZ, 0x6, R15 ;  /* 0x00000006ff117819 */ /* 0x000fe4000001160f */
[----:B------:R-:W-:Y:S02]  /*3e20*/  ISETP.GE.U32.AND P0, PT, R15, 0x80, PT ;  /* 0x000000800f00780c */ /* 0x000fe40003f06070 */
[C---:B------:R-:W-:Y:S02]  /*3e30*/  IADD3 R15, PT, PT, -R17.reuse, 0x13, RZ ;  /* 0x00000013110f7810 */ /* 0x040fe40007ffe1ff */
[----:B------:R-:W-:Y:S02]  /*3e40*/  IADD3 R33, PT, PT, -R17, 0xf, RZ ;  /* 0x0000000f11217810 */ /* 0x000fe40007ffe1ff */
[----:B------:R-:W-:Y:S01]  /*3e50*/  SEL R22, R15, 0x12, P0 ;  /* 0x000000120f167807 */ /* 0x000fe20000000000 */
[----:B------:R-:W-:-:S03]  /*3e60*/  VIADD R15, R1, 0x30 ;  /* 0x00000030010f7836 */ /* 0x000fc60000000000 */
[----:B------:R-:W-:-:S13]  /*3e70*/  ISETP.GE.AND P0, PT, R33, R22, PT ;  /* 0x000000162100720c */ /* 0x000fda0003f06270 */
[----:B------:R-:W-:Y:S05]  /*3e80*/  @P0 BRA `(.L_x_36) ;  /* 0x0000000000a80947 */ /* 0x000fea0003800000 */
[----:B------:R-:W0:Y:S01]  /*3e90*/  LDC.64 R18, c[0x0][0x358] ;  /* 0x0000d600ff127b82 */ /* 0x000e220000000a00 */
[----:B------:R-:W-:Y:S01]  /*3ea0*/  IADD3 R17, PT, PT, RZ, -R17, -R22 ;  /* 0x80000011ff117210 */ /* 0x000fe20007ffe816 */
[----:B------:R-:W-:Y:S01]  /*3eb0*/  BSSY.RECONVERGENT B3, `(.L_x_37) ;  /* 0x0000021000037945 */ /* 0x000fe20003800200 */
[C---:B------:R-:W-:Y:S01]  /*3ec0*/  SHF.L.U64.HI R22, R16.reuse, 0xb, R13 ;  /* 0x0000000b10167819 */ /* 0x040fe2000001020d */
[----:B------:R-:W-:Y:S01]  /*3ed0*/  IMAD.SHL.U32 R31, R16, 0x800, RZ ;  /* 0x00000800101f7824 */ /* 0x000fe200078e00ff */
[----:B------:R-:W-:Y:S01]  /*3ee0*/  CS2R R20, SRZ ;  /* 0x0000000000147805 */ /* 0x000fe2000001ff00 */
[----:B------:R-:W-:Y:S01]  /*3ef0*/  IMAD.MOV.U32 R30, RZ, RZ, RZ ;  /* 0x000000ffff1e7224 */ /* 0x000fe200078e00ff */
[----:B------:R-:W-:-:S07]  /*3f00*/  LOP3.LUT R16, R22, 0x80000000, RZ, 0xfc, !PT ;  /* 0x8000000016107812 */ /* 0x000fce00078efcff */
.L_x_38:
[----:B------:R-:W1:Y:S01]  /*3f10*/  LDC.64 R22, c[0x4][0x40] ;  /* 0x01001000ff167b82 */ /* 0x000e620000000a00 */
[----:B0-----:R-:W-:Y:S02]  /*3f20*/  R2UR UR4, R18 ;  /* 0x00000000120472ca */ /* 0x001fe400000e0000 */
[----:B------:R-:W-:Y:S01]  /*3f30*/  R2UR UR5, R19 ;  /* 0x00000000130572ca */ /* 0x000fe200000e0000 */
[----:B-1----:R-:W-:-:S12]  /*3f40*/  IMAD.WIDE R22, R33, 0x8, R22 ;  /* 0x0000000821167825 */ /* 0x002fd800078e0216 */
[----:B------:R-:W2:Y:S01]  /*3f50*/  LDG.E.64.CONSTANT R22, desc[UR4][R22.64] ;  /* 0x0000000416167981 */ /* 0x000ea2000c1e9b00 */
[----:B------:R-:W-:Y:S02]  /*3f60*/  VIADD R17, R17, 0x1 ;  /* 0x0000000111117836 */ /* 0x000fe40000000000 */
[----:B------:R-:W-:Y:S02]  /*3f70*/  VIADD R33, R33, 0x1 ;  /* 0x0000000121217836 */ /* 0x000fe40000000000 */
[----:B--2---:R-:W-:-:S04]  /*3f80*/  IMAD.WIDE.U32 R20, P3, R22, R31, R20 ;  /* 0x0000001f16147225 */ /* 0x004fc80007860014 */
[----:B------:R-:W-:Y:S02]  /*3f90*/  IMAD R35, R22, R16, RZ ;  /* 0x0000001016237224 */ /* 0x000fe400078e02ff */
[CC--:B------:R-:W-:Y:S02]  /*3fa0*/  IMAD R32, R23.reuse, R31.reuse, RZ ;  /* 0x0000001f17207224 */ /* 0x0c0fe400078e02ff */
[----:B------:R-:W-:Y:S01]  /*3fb0*/  IMAD.HI.U32 R37, R23, R31, RZ ;  /* 0x0000001f17257227 */ /* 0x000fe200078e00ff */
[----:B------:R-:W-:-:S03]  /*3fc0*/  IADD3 R21, P0, PT, R35, R21, RZ ;  /* 0x0000001523157210 */ /* 0x000fc60007f1e0ff */
[----:B------:R-:W-:Y:S01]  /*3fd0*/  IMAD R35, R30, 0x8, R15 ;  /* 0x000000081e237824 */ /* 0x000fe200078e020f */
[----:B------:R-:W-:Y:S01]  /*3fe0*/  IADD3 R21, P1, PT, R32, R21, RZ ;  /* 0x0000001520157210 */ /* 0x000fe20007f3e0ff */
[----:B------:R-:W-:-:S04]  /*3ff0*/  IMAD.HI.U32 R32, R22, R16, RZ ;  /* 0x0000001016207227 */ /* 0x000fc800078e00ff */
[----:B------:R-:W-:Y:S01]  /*4000*/  IMAD.X R32, RZ, RZ, R32, P3 ;  /* 0x000000ffff207224 */ /* 0x000fe200018e0620 */
[----:B------:R0:W-:Y:S01]  /*4010*/  STL.64 [R35], R20 ;  /* 0x0000001423007387 */ /* 0x0001e20000100a00 */
[----:B------:R-:W-:-:S03]  /*4020*/  IMAD.HI.U32 R22, R23, R16, RZ ;  /* 0x0000001017167227 */ /* 0x000fc600078e00ff */
[----:B------:R-:W-:Y:S01]  /*4030*/  IADD3.X R32, P0, PT, R37, R32, RZ, P0, !PT ;  /* 0x0000002025207210 */ /* 0x000fe2000071e4ff */
[----:B------:R-:W-:Y:S02]  /*4040*/  IMAD R23, R23, R16, RZ ;  /* 0x0000001017177224 */ /* 0x000fe400078e02ff */
[----:B------:R-:W-:Y:S02]  /*4050*/  VIADD R30, R30, 0x1 ;  /* 0x000000011e1e7836 */ /* 0x000fe40000000000 */
[----:B------:R-:W-:Y:S01]  /*4060*/  IMAD.X R22, RZ, RZ, R22, P0 ;  /* 0x000000ffff167224 */ /* 0x000fe200000e0616 */
[----:B------:R-:W-:Y:S02]  /*4070*/  ISETP.NE.AND P0, PT, R17, -0xf, PT ;  /* 0xfffffff11100780c */ /* 0x000fe40003f05270 */
[----:B------:R-:W-:-:S05]  /*4080*/  IADD3.X R32, P1, PT, R23, R32, RZ, P1, !PT ;  /* 0x0000002017207210 */ /* 0x000fca0000f3e4ff */
[----:B0-----:R-:W-:Y:S02]  /*4090*/  IMAD.X R21, RZ, RZ, R22, P1 ;  /* 0x000000ffff157224 */ /* 0x001fe400008e0616 */
[----:B------:R-:W-:-:S04]  /*40a0*/  IMAD.MOV.U32 R20, RZ, RZ, R32 ;  /* 0x000000ffff147224 */ /* 0x000fc800078e0020 */
[----:B------:R-:W-:Y:S05]  /*40b0*/  @P0 BRA `(.L_x_38) ;  /* 0xfffffffc00940947 */ /* 0x000fea000383ffff */
[----:B------:R-:W-:Y:S05]  /*40c0*/  BSYNC.RECONVERGENT B3 ;  /* 0x0000000000037941 */ /* 0x000fea0003800200 */
.L_x_37:
[----:B------:R-:W-:-:S05]  /*40d0*/  LOP3.LUT R16, R14, 0x7ff, RZ, 0xc0, !PT ;  /* 0x000007ff0e107812 */ /* 0x000fca00078ec0ff */
[----:B------:R-:W-:-:S05]  /*40e0*/  VIADD R16, R16, 0xfffffc00 ;  /* 0xfffffc0010107836 */ /* 0x000fca0000000000 */
[----:B------:R-:W-:Y:S02]  /*40f0*/  SHF.R.U32.HI R17, RZ, 0x6, R16 ;  /* 0x00000006ff117819 */ /* 0x000fe40000011610 */
[----:B------:R-:W-:Y:S02]  /*4100*/  ISETP.GE.U32.AND P0, PT, R16, 0x80, PT ;  /* 0x000000801000780c */ /* 0x000fe40003f06070 */
[----:B------:R-:W-:-:S04]  /*4110*/  IADD3 R17, PT, PT, -R17, 0x13, RZ ;  /* 0x0000001311117810 */ /* 0x000fc80007ffe1ff */
[----:B------:R-:W-:-:S07]  /*4120*/  SEL R33, R17, 0x12, P0 ;  /* 0x0000001211217807 */ /* 0x000fce0000000000 */
.L_x_36:
[----:B------:R-:W-:Y:S05]  /*4130*/  BSYNC.RECONVERGENT B2 ;  /* 0x0000000000027941 */ /* 0x000fea0003800200 */
.L_x_35:
[C---:B------:R-:W-:Y:S02]  /*4140*/  LOP3.LUT R16, R14.reuse, 0x7ff, RZ, 0xc0, !PT ;  /* 0x000007ff0e107812 */ /* 0x040fe400078ec0ff */
[----:B------:R-:W-:-:S03]  /*4150*/  LOP3.LUT P0, R31, R14, 0x3f, RZ, 0xc0, !PT ;  /* 0x0000003f0e1f7812 */ /* 0x000fc6000780c0ff */
[----:B------:R-:W-:-:S05]  /*4160*/  VIADD R16, R16, 0xfffffc00 ;  /* 0xfffffc0010107836 */ /* 0x000fca0000000000 */
[----:B------:R-:W-:-:S05]  /*4170*/  SHF.R.U32.HI R16, RZ, 0x6, R16 ;  /* 0x00000006ff107819 */ /* 0x000fca0000011610 */
[----:B------:R-:W-:-:S04]  /*4180*/  IMAD.IADD R14, R16, 0x1, R33 ;  /* 0x00000001100e7824 */ /* 0x000fc800078e0221 */
[----:B------:R-:W-:-:S05]  /*4190*/  IMAD.U32 R35, R14, 0x8, R15 ;  /* 0x000000080e237824 */ /* 0x000fca00078e000f */
[----:B------:R0:W-:Y:S04]  /*41a0*/  STL.64 [R35+-0x78], R20 ;  /* 0xffff881423007387 */ /* 0x0001e80000100a00 */
[----:B------:R-:W2:Y:S04]  /*41b0*/  @P0 LDL.64 R18, [R1+0x38] ;  /* 0x0000380001120983 */ /* 0x000ea80000100a00 */
[----:B------:R-:W3:Y:S04]  /*41c0*/  LDL.64 R16, [R1+0x40] ;  /* 0x0000400001107983 */ /* 0x000ee80000100a00 */
[----:B------:R-:W4:Y:S01]  /*41d0*/  LDL.64 R14, [R1+0x48] ;  /* 0x00004800010e7983 */ /* 0x000f220000100a00 */
[----:B------:R-:W-:Y:S01]  /*41e0*/  BSSY.RECONVERGENT B2, `(.L_x_39) ;  /* 0x0000035000027945 */ /* 0x000fe20003800200 */
[----:B--2---:R-:W-:-:S02]  /*41f0*/  @P0 SHF.R.U64 R22, R18, 0x1, R19 ;  /* 0x0000000112160819 */ /* 0x004fc40000001213 */
[----:B------:R-:W-:Y:S02]  /*4200*/  @P0 SHF.R.U32.HI R30, RZ, 0x1, R19 ;  /* 0x00000001ff1e0819 */ /* 0x000fe40000011613 */
[----:B------:R-:W-:Y:S02]  /*4210*/  @P0 LOP3.LUT R19, R31, 0x3f, RZ, 0x3c, !PT ;  /* 0x0000003f1f130812 */ /* 0x000fe400078e3cff */
[----:B---3--:R-:W-:Y:S02]  /*4220*/  @P0 SHF.L.U32 R23, R16, R31, RZ ;  /* 0x0000001f10170219 */ /* 0x008fe400000006ff */
[----:B0-----:R-:W-:Y:S02]  /*4230*/  @P0 SHF.R.U64 R20, R22, R19, R30 ;  /* 0x0000001316140219 */ /* 0x001fe4000000121e */
[--C-:B------:R-:W-:Y:S02]  /*4240*/  @P0 SHF.R.U32.HI R18, RZ, 0x1, R17.reuse ;  /* 0x00000001ff120819 */ /* 0x100fe40000011611 */
[----:B------:R-:W-:-:S02]  /*4250*/  @P0 SHF.R.U64 R33, R16, 0x1, R17 ;  /* 0x0000000110210819 */ /* 0x000fc40000001211 */
[----:B------:R-:W-:Y:S02]  /*4260*/  @P0 SHF.L.U64.HI R32, R16, R31, R17 ;  /* 0x0000001f10200219 */ /* 0x000fe40000010211 */
[----:B------:R-:W-:Y:S02]  /*4270*/  @P0 SHF.R.U32.HI R21, RZ, R19, R30 ;  /* 0x00000013ff150219 */ /* 0x000fe4000001161e */
[----:B------:R-:W-:Y:S02]  /*4280*/  @P0 LOP3.LUT R16, R23, R20, RZ, 0xfc, !PT ;  /* 0x0000001417100212 */ /* 0x000fe400078efcff */
[----:B----4-:R-:W-:Y:S02]  /*4290*/  @P0 SHF.L.U32 R22, R14, R31, RZ ;  /* 0x0000001f0e160219 */ /* 0x010fe400000006ff */
[----:B------:R-:W-:Y:S01]  /*42a0*/  @P0 SHF.R.U64 R33, R33, R19, R18 ;  /* 0x0000001321210219 */ /* 0x000fe20000001212 */
[----:B------:R-:W-:Y:S01]  /*42b0*/  IMAD.SHL.U32 R20, R16, 0x4, RZ ;  /* 0x0000000410147824 */ /* 0x000fe200078e00ff */
[----:B------:R-:W-:-:S02]  /*42c0*/  @P0 LOP3.LUT R17, R32, R21, RZ, 0xfc, !PT ;  /* 0x0000001520110212 */ /* 0x000fc400078efcff */
[----:B------:R-:W-:Y:S02]  /*42d0*/  @P0 SHF.L.U64.HI R31, R14, R31, R15 ;  /* 0x0000001f0e1f0219 */ /* 0x000fe4000001020f */
[----:B------:R-:W-:Y:S02]  /*42e0*/  @P0 SHF.R.U32.HI R18, RZ, R19, R18 ;  /* 0x00000013ff120219 */ /* 0x000fe40000011612 */
[----:B------:R-:W-:Y:S02]  /*42f0*/  @P0 LOP3.LUT R14, R22, R33, RZ, 0xfc, !PT ;  /* 0x00000021160e0212 */ /* 0x000fe400078efcff */
[----:B------:R-:W-:Y:S02]  /*4300*/  SHF.L.U64.HI R16, R16, 0x2, R17 ;  /* 0x0000000210107819 */ /* 0x000fe40000010211 */
[----:B------:R-:W-:Y:S02]  /*4310*/  @P0 LOP3.LUT R15, R31, R18, RZ, 0xfc, !PT ;  /* 0x000000121f0f0212 */ /* 0x000fe400078efcff */
[----:B------:R-:W-:-:S02]  /*4320*/  SHF.L.W.U32.HI R17, R17, 0x2, R14 ;  /* 0x0000000211117819 */ /* 0x000fc40000010e0e */
[----:B------:R-:W-:Y:S02]  /*4330*/  IADD3 RZ, P0, PT, RZ, -R20, RZ ;  /* 0x80000014ffff7210 */ /* 0x000fe40007f1e0ff */
[----:B------:R-:W-:Y:S02]  /*4340*/  LOP3.LUT R18, RZ, R16, RZ, 0x33, !PT ;  /* 0x00000010ff127212 */ /* 0x000fe400078e33ff */
[----:B------:R-:W-:Y:S02]  /*4350*/  SHF.L.W.U32.HI R14, R14, 0x2, R15 ;  /* 0x000000020e0e7819 */ /* 0x000fe40000010e0f */
[----:B------:R-:W-:Y:S02]  /*4360*/  LOP3.LUT R19, RZ, R17, RZ, 0x33, !PT ;  /* 0x00000011ff137212 */ /* 0x000fe400078e33ff */
[----:B------:R-:W-:Y:S02]  /*4370*/  IADD3.X R21, P0, PT, RZ, R18, RZ, P0, !PT ;  /* 0x00000012ff157210 */ /* 0x000fe4000071e4ff */
[----:B------:R-:W-:-:S02]  /*4380*/  LOP3.LUT R18, RZ, R14, RZ, 0x33, !PT ;  /* 0x0000000eff127212 */ /* 0x000fc400078e33ff */
[----:B------:R-:W-:Y:S02]  /*4390*/  IADD3.X R22, P1, PT, RZ, R19, RZ, P0, !PT ;  /* 0x00000013ff167210 */ /* 0x000fe4000073e4ff */
[----:B------:R-:W-:-:S03]  /*43a0*/  ISETP.GT.U32.AND P3, PT, R17, -0x1, PT ;  /* 0xffffffff1100780c */ /* 0x000fc60003f64070 */
[----:B------:R-:W-:Y:S01]  /*43b0*/  IMAD.X R19, RZ, RZ, R18, P1 ;  /* 0x000000ffff137224 */ /* 0x000fe200008e0612 */
[----:B------:R-:W-:-:S04]  /*43c0*/  ISETP.GT.AND.EX P0, PT, R14, -0x1, PT, P3 ;  /* 0xffffffff0e00780c */ /* 0x000fc80003f04330 */
[----:B------:R-:W-:Y:S02]  /*43d0*/  SEL R19, R14, R19, P0 ;  /* 0x000000130e137207 */ /* 0x000fe40000000000 */
[----:B------:R-:W-:Y:S02]  /*43e0*/  SEL R22, R17, R22, P0 ;  /* 0x0000001611167207 */ /* 0x000fe40000000000 */
[----:B------:R-:W-:-:S04]  /*43f0*/  ISETP.NE.U32.AND P1, PT, R19, RZ, PT ;  /* 0x000000ff1300720c */ /* 0x000fc80003f25070 */
[----:B------:R-:W-:Y:S01]  /*4400*/  SEL R17, R22, R19, !P1 ;  /* 0x0000001316117207 */ /* 0x000fe20004800000 */
[----:B------:R-:W-:-:S05]  /*4410*/  @!P0 IMAD.MOV R20, RZ, RZ, -R20 ;  /* 0x000000ffff148224 */ /* 0x000fca00078e0a14 */
[----:B------:R-:W0:Y:S02]  /*4420*/  FLO.U32 R17, R17 ;  /* 0x0000001100117300 */ /* 0x000e2400000e0000 */
[C---:B0-----:R-:W-:Y:S02]  /*4430*/  IADD3 R23, PT, PT, -R17.reuse, 0x1f, RZ ;  /* 0x0000001f11177810 */ /* 0x041fe40007ffe1ff */
[----:B------:R-:W-:-:S03]  /*4440*/  IADD3 R18, PT, PT, -R17, 0x3f, RZ ;  /* 0x0000003f11127810 */ /* 0x000fc60007ffe1ff */
[----:B------:R-:W-:Y:S01]  /*4450*/  @P1 IMAD.MOV R18, RZ, RZ, R23 ;  /* 0x000000ffff121224 */ /* 0x000fe200078e0217 */
[----:B------:R-:W-:-:S04]  /*4460*/  SEL R23, R16, R21, P0 ;  /* 0x0000001510177207 */ /* 0x000fc80000000000 */
[----:B------:R-:W-:-:S13]  /*4470*/  ISETP.NE.AND P1, PT, R18, RZ, PT ;  /* 0x000000ff1200720c */ /* 0x000fda0003f25270 */
[----:B------:R-:W-:Y:S05]  /*4480*/  @!P1 BRA `(.L_x_40) ;  /* 0x0000000000289947 */ /* 0x000fea0003800000 */
[----:B------:R-:W-:Y:S02]  /*4490*/  LOP3.LUT R17, R18, 0x3f, RZ, 0xc0, !PT ;  /* 0x0000003f12117812 */ /* 0x000fe400078ec0ff */
[--C-:B------:R-:W-:Y:S02]  /*44a0*/  SHF.R.U64 R21, R20, 0x1, R23.reuse ;  /* 0x0000000114157819 */ /* 0x100fe40000001217 */
[----:B------:R-:W-:Y:S02]  /*44b0*/  SHF.R.U32.HI R23, RZ, 0x1, R23 ;  /* 0x00000001ff177819 */ /* 0x000fe40000011617 */
[----:B------:R-:W-:Y:S02]  /*44c0*/  LOP3.LUT R16, R18, 0x3f, RZ, 0xc, !PT ;  /* 0x0000003f12107812 */ /* 0x000fe400078e0cff */
[CC--:B------:R-:W-:Y:S02]  /*44d0*/  SHF.L.U64.HI R19, R22.reuse, R17.reuse, R19 ;  /* 0x0000001116137219 */ /* 0x0c0fe40000010213 */
[----:B------:R-:W-:-:S02]  /*44e0*/  SHF.L.U32 R17, R22, R17, RZ ;  /* 0x0000001116117219 */ /* 0x000fc400000006ff */
[-CC-:B------:R-:W-:Y:S02]  /*44f0*/  SHF.R.U64 R22, R21, R16.reuse, R23.reuse ;  /* 0x0000001015167219 */ /* 0x180fe40000001217 */
[----:B------:R-:W-:Y:S02]  /*4500*/  SHF.R.U32.HI R16, RZ, R16, R23 ;  /* 0x00000010ff107219 */ /* 0x000fe40000011617 */
[----:B------:R-:W-:Y:S02]  /*4510*/  LOP3.LUT R22, R17, R22, RZ, 0xfc, !PT ;  /* 0x0000001611167212 */ /* 0x000fe400078efcff */
[----:B------:R-:W-:-:S07]  /*4520*/  LOP3.LUT R19, R19, R16, RZ, 0xfc, !PT ;  /* 0x0000001013137212 */ /* 0x000fce00078efcff */
.L_x_40:
[----:B------:R-:W-:Y:S05]  /*4530*/  BSYNC.RECONVERGENT B2 ;  /* 0x0000000000027941 */ /* 0x000fea0003800200 */
.L_x_39:
[----:B------:R-:W-:Y:S01]  /*4540*/  IMAD.WIDE.U32 R20, R22, 0x2168c235, RZ ;  /* 0x2168c23516147825 */ /* 0x000fe200078e00ff */
[----:B------:R-:W-:-:S03]  /*4550*/  SHF.R.U32.HI R15, RZ, 0x1e, R15 ;  /* 0x0000001eff0f7819 */ /* 0x000fc6000001160f */
[----:B------:R-:W-:Y:S01]  /*4560*/  IMAD.MOV.U32 R16, RZ, RZ, R21 ;  /* 0x000000ffff107224 */ /* 0x000fe200078e0015 */
[----:B------:R-:W-:Y:S01]  /*4570*/  IADD3 RZ, P1, PT, R20, R20, RZ ;  /* 0x0000001414ff7210 */ /* 0x000fe20007f3e0ff */
[----:B------:R-:W-:Y:S01]  /*4580*/  IMAD.MOV.U32 R17, RZ, RZ, RZ ;  /* 0x000000ffff117224 */ /* 0x000fe200078e00ff */
[----:B------:R-:W-:Y:S01]  /*4590*/  LEA.HI R15, R14, R15, RZ, 0x1 ;  /* 0x0000000f0e0f7211 */ /* 0x000fe200078f08ff */
[----:B------:R-:W-:-:S04]  /*45a0*/  IMAD.HI.U32 R21, R19, -0x36f0255e, RZ ;  /* 0xc90fdaa213157827 */ /* 0x000fc800078e00ff */
[----:B------:R-:W-:-:S04]  /*45b0*/  IMAD.WIDE.U32 R16, R22, -0x36f0255e, R16 ;  /* 0xc90fdaa216107825 */ /* 0x000fc800078e0010 */
[C---:B------:R-:W-:Y:S02]  /*45c0*/  IMAD R23, R19.reuse, -0x36f0255e, RZ ;  /* 0xc90fdaa213177824 */ /* 0x040fe400078e02ff */
[----:B------:R-:W-:-:S04]  /*45d0*/  IMAD.WIDE.U32 R16, P3, R19, 0x2168c235, R16 ;  /* 0x2168c23513107825 */ /* 0x000fc80007860010 */
[----:B------:R-:W-:Y:S01]  /*45e0*/  IMAD.X R19, RZ, RZ, R21, P3 ;  /* 0x000000ffff137224 */ /* 0x000fe200018e0615 */
[----:B------:R-:W-:Y:S02]  /*45f0*/  IADD3 R17, P3, PT, R23, R17, RZ ;  /* 0x0000001117117210 */ /* 0x000fe40007f7e0ff */
[----:B------:R-:W-:Y:S02]  /*4600*/  IADD3.X RZ, P1, PT, R16, R16, RZ, P1, !PT ;  /* 0x0000001010ff7210 */ /* 0x000fe40000f3e4ff */
[C---:B------:R-:W-:Y:S01]  /*4610*/  ISETP.GT.U32.AND P4, PT, R17.reuse, RZ, PT ;  /* 0x000000ff1100720c */ /* 0x040fe20003f84070 */
[----:B------:R-:W-:Y:S01]  /*4620*/  IMAD.X R19, RZ, RZ, R19, P3 ;  /* 0x000000ffff137224 */ /* 0x000fe200018e0613 */
[----:B------:R-:W-:-:S04]  /*4630*/  IADD3.X R16, P3, PT, R17, R17, RZ, P1, !PT ;  /* 0x0000001111107210 */ /* 0x000fc80000f7e4ff */
[C---:B------:R-:W-:Y:S01]  /*4640*/  ISETP.GT.AND.EX P1, PT, R19.reuse, RZ, PT, P4 ;  /* 0x000000ff1300720c */ /* 0x040fe20003f24340 */
[----:B------:R-:W-:-:S03]  /*4650*/  IMAD.X R20, R19, 0x1, R19, P3 ;  /* 0x0000000113147824 */ /* 0x000fc600018e0613 */
[----:B------:R-:W-:Y:S02]  /*4660*/  SEL R16, R16, R17, P1 ;  /* 0x0000001110107207 */ /* 0x000fe40000800000 */
[----:B------:R-:W-:Y:S02]  /*4670*/  SEL R19, R20, R19, P1 ;  /* 0x0000001314137207 */ /* 0x000fe40000800000 */
[----:B------:R-:W-:Y:S02]  /*4680*/  IADD3 R16, P3, PT, R16, 0x1, RZ ;  /* 0x0000000110107810 */ /* 0x000fe40007f7e0ff */
[----:B------:R-:W-:Y:S02]  /*4690*/  SEL R17, RZ, 0xffffffff, !P1 ;  /* 0xffffffffff117807 */ /* 0x000fe40004800000 */
[----:B------:R-:W-:Y:S01]  /*46a0*/  LOP3.LUT P1, R13, R13, 0x80000000, RZ, 0xc0, !PT ;  /* 0x800000000d0d7812 */ /* 0x000fe2000782c0ff */
[----:B------:R-:W-:Y:S02]  /*46b0*/  IMAD.X R19, RZ, RZ, R19, P3 ;  /* 0x000000ffff137224 */ /* 0x000fe400018e0613 */
[----:B------:R-:W-:Y:S01]  /*46c0*/  IMAD.IADD R17, R17, 0x1, -R18 ;  /* 0x0000000111117824 */ /* 0x000fe200078e0a12 */
[----:B------:R-:W-:-:S02]  /*46d0*/  @!P0 LOP3.LUT R13, R13, 0x80000000, RZ, 0x3c, !PT ;  /* 0x800000000d0d8812 */ /* 0x000fc400078e3cff */
[----:B------:R-:W-:Y:S01]  /*46e0*/  SHF.R.U64 R16, R16, 0xa, R19 ;  /* 0x0000000a10107819 */ /* 0x000fe20000001213 */
[----:B------:R-:W-:-:S03]  /*46f0*/  IMAD.SHL.U32 R17, R17, 0x100000, RZ ;  /* 0x0010000011117824 */ /* 0x000fc600078e00ff */
[----:B------:R-:W-:-:S03]  /*4700*/  IADD3 R16, P3, PT, R16, 0x1, RZ ;  /* 0x0000000110107810 */ /* 0x000fc60007f7e0ff */
[----:B------:R-:W-:Y:S01]  /*4710*/  @P1 IMAD.MOV R15, RZ, RZ, -R15 ;  /* 0x000000ffff0f1224 */ /* 0x000fe200078e0a0f */
[----:B------:R-:W-:-:S04]  /*4720*/  LEA.HI.X R19, R19, RZ, RZ, 0x16, P3 ;  /* 0x000000ff13137211 */ /* 0x000fc800018fb4ff */
[--C-:B------:R-:W-:Y:S02]  /*4730*/  SHF.R.U64 R16, R16, 0x1, R19.reuse ;  /* 0x0000000110107819 */ /* 0x100fe40000001213 */
[----:B------:R-:W-:Y:S02]  /*4740*/  SHF.R.U32.HI R18, RZ, 0x1, R19 ;  /* 0x00000001ff127819 */ /* 0x000fe40000011613 */
[----:B------:R-:W-:-:S04]  /*4750*/  IADD3 R16, P3, P4, RZ, RZ, R16 ;  /* 0x000000ffff107210 */ /* 0x000fc80007c7e010 */
[----:B------:R-:W-:-:S04]  /*4760*/  IADD3.X R14, PT, PT, R17, 0x3fe00000, R18, P3, P4 ;  /* 0x3fe00000110e7810 */ /* 0x000fc80001fe8412 */
[----:B------:R-:W-:-:S07]  /*4770*/  LOP3.LUT R13, R14, R13, RZ, 0xfc, !PT ;  /* 0x0000000d0e0d7212 */ /* 0x000fce00078efcff */
.L_x_34:
[----:B------:R-:W-:Y:S02]  /*4780*/  IMAD.MOV.U32 R17, RZ, RZ, R13 ;  /* 0x000000ffff117224 */ /* 0x000fe400078e000d */
[----:B------:R-:W-:Y:S02]  /*4790*/  IMAD.MOV.U32 R13, RZ, RZ, 0x0 ;  /* 0x00000000ff0d7424 */ /* 0x000fe400078e00ff */
[----:B------:R-:W-:Y:S02]  /*47a0*/  IMAD.MOV.U32 R14, RZ, RZ, R15 ;  /* 0x000000ffff0e7224 */ /* 0x000fe400078e000f */
[----:B------:R-:W-:Y:S05]  /*47b0*/  RET.REL.NODEC R12 `(_Z14mc_integrationiiPjjii) ;  /* 0xffffffb80c107950 */ /* 0x000fea0003c3ffff */
.L_x_41:
        /* <DEDUP_REMOVED lines=12> */
.L_x_52:


//--------------------- .text._Z12setup_kerneljP17curandStateXORWOW --------------------------
	.section	.text._Z12setup_kerneljP17curandStateXORWOW,"ax",@progbits
	.align	128
        .global         _Z12setup_kerneljP17curandStateXORWOW
        .type           _Z12setup_kerneljP17curandStateXORWOW,@function
        .size           _Z12setup_kerneljP17curandStateXORWOW,(.L_x_55 - _Z12setup_kerneljP17curandStateXORWOW)
        .other          _Z12setup_kerneljP17curandStateXORWOW,@"STO_CUDA_ENTRY STV_DEFAULT"
_Z12setup_kerneljP17curandStateXORWOW:
.text._Z12setup_kerneljP17curandStateXORWOW:
[----:B------:R-:W-:Y:S01]  /*0000*/  LDC R1, c[0x0][0x37c] ;  /* 0x0000df00ff017b82 */ /* 0x000fe20000000800 */
[----:B------:R-:W0:Y:S07]  /*0010*/  S2R R0, SR_TID.X ;  /* 0x0000000000007919 */ /* 0x000e2e0000002100 */
[----:B------:R-:W1:Y:S01]  /*0020*/  LDC R2, c[0x0][0x380] ;  /* 0x0000e000ff027b82 */ /* 0x000e620000000800 */
[----:B------:R-:W0:Y:S01]  /*0030*/  LDCU UR6, c[0x0][0x360] ;  /* 0x00006c00ff0677ac */ /* 0x000e220008000800 */
[----:B------:R-:W-:Y:S01]  /*0040*/  IMAD.MOV.U32 R9, RZ, RZ, -0x75bd8fc ;  /* 0xf8a42704ff097424 */ /* 0x000fe200078e00ff */
[----:B------:R-:W0:Y:S01]  /*0050*/  S2R R3, SR_CTAID.X ;  /* 0x0000000000037919 */ /* 0x000e220000002500 */
[----:B------:R-:W-:Y:S01]  /*0060*/  IMAD.MOV.U32 R10, RZ, RZ, -0x23270784 ;  /* 0xdcd8f87cff0a7424 */ /* 0x000fe200078e00ff */
[----:B------:R-:W2:Y:S01]  /*0070*/  LDCU.64 UR4, c[0x0][0x358] ;  /* 0x00006b00ff0477ac */ /* 0x000ea20008000a00 */
[----:B------:R-:W-:Y:S02]  /*0080*/  BSSY.RECONVERGENT B0, `(.L_x_42) ;  /* 0x00000de000007945 */ /* 0x000fe40003800200 */
[----:B------:R-:W3:Y:S01]  /*0090*/  LDC.64 R6, c[0x0][0x388] ;  /* 0x0000e200ff067b82 */ /* 0x000ee20000000a00 */
[----:B-1----:R-:W-:-:S05]  /*00a0*/  LOP3.LUT R2, R2, 0xaad26b49, RZ, 0x3c, !PT ;  /* 0xaad26b4902027812 */ /* 0x002fca00078e3cff */
[----:B------:R-:W-:-:S04]  /*00b0*/  IMAD R2, R2, 0x4182bed5, RZ ;  /* 0x4182bed502027824 */ /* 0x000fc800078e02ff */
[C---:B------:R-:W-:Y:S01]  /*00c0*/  VIADD R4, R2.reuse, 0xd9f6dc18 ;  /* 0xd9f6dc1802047836 */ /* 0x040fe20000000000 */
[C---:B------:R-:W-:Y:S01]  /*00d0*/  LOP3.LUT R8, R2.reuse, 0x159a55e5, RZ, 0x3c, !PT ;  /* 0x159a55e502087812 */ /* 0x040fe200078e3cff */
[----:B0-----:R-:W-:Y:S02]  /*00e0*/  IMAD R0, R3, UR6, R0 ;  /* 0x0000000603007c24 */ /* 0x001fe4000f8e0200 */
[----:B------:R-:W-:Y:S02]  /*00f0*/  VIADD R5, R2, 0x75bcd15 ;  /* 0x075bcd1502057836 */ /* 0x000fe40000000000 */
[C---:B---3--:R-:W-:Y:S01]  /*0100*/  IMAD.WIDE.U32 R6, R0.reuse, 0x30, R6 ;  /* 0x0000003000067825 */ /* 0x048fe200078e0006 */
[----:B------:R-:W-:-:S03]  /*0110*/  ISETP.NE.AND P0, PT, R0, RZ, PT ;  /* 0x000000ff0000720c */ /* 0x000fc60003f05270 */
[----:B------:R-:W-:Y:S01]  /*0120*/  VIADD R11, R2, 0x583f19 ;  /* 0x00583f19020b7836 */ /* 0x000fe20000000000 */
[----:B--2---:R0:W-:Y:S04]  /*0130*/  STG.E.64 desc[UR4][R6.64], R4 ;  /* 0x0000000406007986 */ /* 0x0041e8000c101b04 */
[----:B------:R0:W-:Y:S04]  /*0140*/  STG.E.64 desc[UR4][R6.64+0x8], R8 ;  /* 0x0000080806007986 */ /* 0x0001e8000c101b04 */
[----:B------:R0:W-:Y:S01]  /*0150*/  STG.E.64 desc[UR4][R6.64+0x10], R10 ;  /* 0x0000100a06007986 */ /* 0x0001e2000c101b04 */
[----:B------:R-:W-:Y:S05]  /*0160*/  @!P0 BRA `(.L_x_43) ;  /* 0x0000000c003c8947 */ /* 0x000fea0003800000 */
[----:B------:R-:W-:-:S07]  /*0170*/  CS2R R12, SRZ ;  /* 0x00000000000c7805 */ /* 0x000fce000001ff00 */
.L_x_49:
[----:B-1----:R-:W-:Y:S01]  /*0180*/  LOP3.LUT R2, R0, 0x3, RZ, 0xc0, !PT ;  /* 0x0000000300027812 */ /* 0x002fe200078ec0ff */
[----:B------:R-:W-:Y:S03]  /*0190*/  BSSY.RECONVERGENT B1, `(.L_x_44) ;  /* 0x00000c6000017945 */ /* 0x000fe60003800200 */
[----:B------:R-:W-:-:S04]  /*01a0*/  ISETP.NE.U32.AND P0, PT, R2, RZ, PT ;  /* 0x000000ff0200720c */ /* 0x000fc80003f05070 */
[----:B------:R-:W-:-:S13]  /*01b0*/  ISETP.NE.AND.EX P0, PT, RZ, RZ, PT, P0 ;  /* 0x000000ffff00720c */ /* 0x000fda0003f05300 */
[----:B------:R-:W-:Y:S05]  /*01c0*/  @!P0 BRA `(.L_x_45) ;  /* 0x0000000c00088947 */ /* 0x000fea0003800000 */
[----:B0-----:R-:W0:Y:S01]  /*01d0*/  LDC.64 R8, c[0x4][RZ] ;  /* 0x01000000ff087b82 */ /* 0x001e220000000a00 */
[----:B------:R-:W-:Y:S02]  /*01e0*/  IMAD.MOV.U32 R14, RZ, RZ, RZ ;  /* 0x000000ffff0e7224 */ /* 0x000fe400078e00ff */
[----:B0-----:R-:W-:-:S07]  /*01f0*/  IMAD.WIDE.U32 R8, R12, 0xc80, R8 ;  /* 0x00000c800c087825 */ /* 0x001fce00078e0008 */
.L_x_48:
[----:B-1----:R-:W-:Y:S01]  /*0200*/  IMAD.MOV.U32 R15, RZ, RZ, RZ ;  /* 0x000000ffff0f7224 */ /* 0x002fe200078e00ff */
[----:B------:R-:W-:Y:S01]  /*0210*/  CS2R R2, SRZ ;  /* 0x0000000000027805 */ /* 0x000fe2000001ff00 */
[----:B------:R-:W-:Y:S01]  /*0220*/  IMAD.MOV.U32 R17, RZ, RZ, RZ ;  /* 0x000000ffff117224 */ /* 0x000fe200078e00ff */
[----:B------:R-:W-:-:S07]  /*0230*/  CS2R R4, SRZ ;  /* 0x0000000000047805 */ /* 0x000fce000001ff00 */
.L_x_47:
[----:B------:R-:W-:-:S05]  /*0240*/  IMAD.WIDE.U32 R10, R17, 0x4, R6 ;  /* 0x00000004110a7825 */ /* 0x000fca00078e0006 */
[----:B------:R0:W5:Y:S01]  /*0250*/  LDG.E R16, desc[UR4][R10.64+0x4] ;  /* 0x000004040a107981 */ /* 0x000162000c1e1900 */
[----:B------:R-:W-:-:S07]  /*0260*/  IMAD.MOV.U32 R19, RZ, RZ, RZ ;  /* 0x000000ffff137224 */ /* 0x000fce00078e00ff */
.L_x_46:
[----:B-----5:R-:W-:Y:S01]  /*0270*/  SHF.R.U32.HI R24, RZ, R19, R16 ;  /* 0x00000013ff187219 */ /* 0x020fe20000011610 */
[----:B0-----:R-:W-:-:S03]  /*0280*/  IMAD.SHL.U32 R10, R17, 0x20, RZ ;  /* 0x00000020110a7824 */ /* 0x001fc600078e00ff */
[----:B------:R-:W-:Y:S01]  /*0290*/  LOP3.LUT R11, R24, 0x1, RZ, 0xc0, !PT ;  /* 0x00000001180b7812 */ /* 0x000fe200078ec0ff */
[----:B------:R-:W-:-:S03]  /*02a0*/  IMAD.IADD R10, R10, 0x1, R19 ;  /* 0x000000010a0a7824 */ /* 0x000fc600078e0213 */
[----:B------:R-:W-:Y:S01]  /*02b0*/  ISETP.NE.U32.AND P0, PT, R11, 0x1, PT ;  /* 0x000000010b00780c */ /* 0x000fe20003f05070 */
[----:B------:R-:W-:-:S03]  /*02c0*/  IMAD R11, R10, 0x5, RZ ;  /* 0x000000050a0b7824 */ /* 0x000fc600078e02ff */
[----:B------:R-:W-:Y:S01]  /*02d0*/  R2P PR, R24, 0x7e ;  /* 0x0000007e18007804 */ /* 0x000fe20000000000 */
[----:B------:R-:W-:-:S08]  /*02e0*/  IMAD.WIDE.U32 R10, R11, 0x4, R8 ;  /* 0x000000040b0a7825 */ /* 0x000fd000078e0008 */
[----:B------:R-:W2:Y:S04]  /*02f0*/  @!P0 LDG.E R18, desc[UR4][R10.64] ;  /* 0x000000040a128981 */ /* 0x000ea8000c1e1900 */
[----:B------:R-:W3:Y:S04]  /*0300*/  @!P0 LDG.E R20, desc[UR4][R10.64+0x10] ;  /* 0x000010040a148981 */ /* 0x000ee8000c1e1900 */
[----:B------:R-:W4:Y:S04]  /*0310*/  @P1 LDG.E R22, desc[UR4][R10.64+0x14] ;  /* 0x000014040a161981 */ /* 0x000f28000c1e1900 */
[----:B------:R-:W4:Y:S04]  /*0320*/  @P2 LDG.E R26, desc[UR4][R10.64+0x28] ;  /* 0x000028040a1a2981 */ /* 0x000f28000c1e1900 */
[----:B------:R-:W4:Y:S04]  /*0330*/  @!P0 LDG.E R21, desc[UR4][R10.64+0x4] ;  /* 0x000004040a158981 */ /* 0x000f28000c1e1900 */
[----:B------:R-:W4:Y:S04]  /*0340*/  @!P0 LDG.E R23, desc[UR4][R10.64+0xc] ;  /* 0x00000c040a178981 */ /* 0x000f28000c1e1900 */
[----:B------:R-:W4:Y:S04]  /*0350*/  @P1 LDG.E R25, desc[UR4][R10.64+0x18] ;  /* 0x000018040a191981 */ /* 0x000f28000c1e1900 */
[----:B------:R-:W4:Y:S04]  /*0360*/  @P3 LDG.E R28, desc[UR4][R10.64+0x3c] ;  /* 0x00003c040a1c3981 */ /* 0x000f28000c1e1900 */
[----:B------:R-:W4:Y:S01]  /*0370*/  @P6 LDG.E R27, desc[UR4][R10.64+0x7c] ;  /* 0x00007c040a1b6981 */ /* 0x000f22000c1e1900 */
[----:B--2---:R-:W-:-:S03]  /*0380*/  @!P0 LOP3.LUT R15, R15, R18, RZ, 0x3c, !PT ;  /* 0x000000120f0f8212 */ /* 0x004fc600078e3cff */
[----:B------:R-:W2:Y:S01]  /*0390*/  @!P0 LDG.E R18, desc[UR4][R10.64+0x8] ;  /* 0x000008040a128981 */ /* 0x000ea2000c1e1900 */
[----:B---3--:R-:W-:-:S03]  /*03a0*/  @!P0 LOP3.LUT R3, R3, R20, RZ, 0x3c, !PT ;  /* 0x0000001403038212 */ /* 0x008fc600078e3cff */
[----:B------:R-:W3:Y:S01]  /*03b0*/  @P1 LDG.E R20, desc[UR4][R10.64+0x24] ;  /* 0x000024040a141981 */ /* 0x000ee2000c1e1900 */
[----:B----4-:R-:W-:-:S03]  /*03c0*/  @P1 LOP3.LUT R15, R15, R22, RZ, 0x3c, !PT ;  /* 0x000000160f0f1212 */ /* 0x010fc600078e3cff */
[----:B------:R-:W4:Y:S01]  /*03d0*/  @P2 LDG.E R22, desc[UR4][R10.64+0x38] ;  /* 0x000038040a162981 */ /* 0x000f22000c1e1900 */
        /* <DEDUP_REMOVED lines=8> */
[----:B--2---:R-:W-:-:S03]  /*0460*/  @!P0 LOP3.LUT R5, R5, R18, RZ, 0x3c, !PT ;  /* 0x0000001205058212 */ /* 0x004fc600078e3cff */
[----:B------:R-:W2:Y:S01]  /*0470*/  @P1 LDG.E R18, desc[UR4][R10.64+0x1c] ;  /* 0x00001c040a121981 */ /* 0x000ea2000c1e1900 */
[----:B---3--:R-:W-:-:S03]  /*0480*/  @P1 LOP3.LUT R3, R3, R20, RZ, 0x3c, !PT ;  /* 0x0000001403031212 */ /* 0x008fc600078e3cff */
[----:B------:R-:W3:Y:S01]  /*0490*/  @P2 LDG.E R20, desc[UR4][R10.64+0x30] ;  /* 0x000030040a142981 */ /* 0x000ee2000c1e1900 */
[----:B----4-:R-:W-:-:S03]  /*04a0*/  @P2 LOP3.LUT R3, R3, R22, RZ, 0x3c, !PT ;  /* 0x0000001603032212 */ /* 0x010fc600078e3cff */
[----:B------:R-:W4:Y:S01]  /*04b0*/  @P3 LDG.E R22, desc[UR4][R10.64+0x4c] ;  /* 0x00004c040a163981 */ /* 0x000f22000c1e1900 */
[----:B------:R-:W-:-:S04]  /*04c0*/  @P3 LOP3.LUT R15, R15, R28, RZ, 0x3c, !PT ;  /* 0x0000001c0f0f3212 */ /* 0x000fc800078e3cff */
[----:B------:R-:W-:Y:S02]  /*04d0*/  @P4 LOP3.LUT R15, R15, R26, RZ, 0x3c, !PT ;  /* 0x0000001a0f0f4212 */ /* 0x000fe400078e3cff */
[----:B------:R-:W-:Y:S01]  /*04e0*/  @P1 LOP3.LUT R2, R2, R21, RZ, 0x3c, !PT ;  /* 0x0000001502021212 */ /* 0x000fe200078e3cff */
[----:B------:R-:W4:Y:S04]  /*04f0*/  @P5 LDG.E R26, desc[UR4][R10.64+0x64] ;  /* 0x000064040a1a5981 */ /* 0x000f28000c1e1900 */
[----:B------:R-:W4:Y:S01]  /*0500*/  @P3 LDG.E R21, desc[UR4][R10.64+0x40] ;  /* 0x000040040a153981 */ /* 0x000f22000c1e1900 */
[----:B------:R-:W-:Y:S02]  /*0510*/  @P2 LOP3.LUT R4, R4, R23, RZ, 0x3c, !PT ;  /* 0x0000001704042212 */ /* 0x000fe400078e3cff */
[----:B------:R-:W-:Y:S01]  /*0520*/  @P2 LOP3.LUT R2, R2, R25, RZ, 0x3c, !PT ;  /* 0x0000001902022212 */ /* 0x000fe200078e3cff */
        /* <DEDUP_REMOVED lines=8> */
[----:B------:R-:W-:Y:S02]  /*05b0*/  LOP3.LUT P0, RZ, R24, 0x80, RZ, 0xc0, !PT ;  /* 0x0000008018ff7812 */ /* 0x000fe4000780c0ff */
[----:B------:R-:W-:Y:S02]  /*05c0*/  @P5 LOP3.LUT R15, R15, R26, RZ, 0x3c, !PT ;  /* 0x0000001a0f0f5212 */ /* 0x000fe400078e3cff */
[----:B------:R-:W4:Y:S01]  /*05d0*/  @P6 LDG.E R26, desc[UR4][R10.64+0x78] ;  /* 0x000078040a1a6981 */ /* 0x000f22000c1e1900 */
[----:B------:R-:W-:-:S03]  /*05e0*/  @P3 LOP3.LUT R4, R4, R21, RZ, 0x3c, !PT ;  /* 0x0000001504043212 */ /* 0x000fc600078e3cff */
[----:B------:R-:W4:Y:S01]  /*05f0*/  @P4 LDG.E R21, desc[UR4][R10.64+0x5c] ;  /* 0x00005c040a154981 */ /* 0x000f22000c1e1900 */
[----:B------:R-:W-:-:S03]  /*0600*/  @P3 LOP3.LUT R2, R2, R23, RZ, 0x3c, !PT ;  /* 0x0000001702023212 */ /* 0x000fc600078e3cff */
[----:B------:R-:W4:Y:S01]  /*0610*/  @P5 LDG.E R23, desc[UR4][R10.64+0x68] ;  /* 0x000068040a175981 */ /* 0x000f22000c1e1900 */
[----:B------:R-:W-:-:S03]  /*0620*/  @P4 LOP3.LUT R4, R4, R25, RZ, 0x3c, !PT ;  /* 0x0000001904044212 */ /* 0x000fc600078e3cff */
        /* <DEDUP_REMOVED lines=21> */
[----:B------:R-:W-:Y:S02]  /*0780*/  @P6 LOP3.LUT R4, R4, R27, RZ, 0x3c, !PT ;  /* 0x0000001b04046212 */ /* 0x000fe400078e3cff */
[----:B------:R-:W-:Y:S02]  /*0790*/  @P6 LOP3.LUT R2, R2, R21, RZ, 0x3c, !PT ;  /* 0x0000001502026212 */ /* 0x000fe400078e3cff */
[----:B------:R-:W-:Y:S02]  /*07a0*/  @P0 LOP3.LUT R4, R4, R23, RZ, 0x3c, !PT ;  /* 0x0000001704040212 */ /* 0x000fe400078e3cff */
[----:B------:R-:W-:Y:S02]  /*07b0*/  @P0 LOP3.LUT R2, R2, R25, RZ, 0x3c, !PT ;  /* 0x0000001902020212 */ /* 0x000fe400078e3cff */
[----:B--2---:R-:W-:Y:S02]  /*07c0*/  @P6 LOP3.LUT R5, R5, R18, RZ, 0x3c, !PT ;  /* 0x0000001205056212 */ /* 0x004fe400078e3cff */
[----:B---3--:R-:W-:-:S02]  /*07d0*/  @P6 LOP3.LUT R3, R3, R20, RZ, 0x3c, !PT ;  /* 0x0000001403036212 */ /* 0x008fc400078e3cff */
[----:B----4-:R-:W-:Y:S02]  /*07e0*/  @P0 LOP3.LUT R5, R5, R22, RZ, 0x3c, !PT ;  /* 0x0000001605050212 */ /* 0x010fe400078e3cff */
        /* <DEDUP_REMOVED lines=30> */
[----:B------:R-:W-:Y:S02]  /*09d0*/  LOP3.LUT P0, RZ, R24, 0x8000, RZ, 0xc0, !PT ;  /* 0x0000800018ff7812 */ /* 0x000fe4000780c0ff */
[----:B----4-:R-:W-:Y:S01]  /*09e0*/  @P5 LOP3.LUT R15, R15, R26, RZ, 0x3c, !PT ;  /* 0x0000001a0f0f5212 */ /* 0x010fe200078e3cff */
[----:B------:R-:W4:Y:S04]  /*09f0*/  @P3 LDG.E R24, desc[UR4][R10.64+0xe4] ;  /* 0x0000e4040a183981 */ /* 0x000f28000c1e1900 */
[----:B------:R-:W2:Y:S01]  /*0a00*/  @P6 LDG.E R26, desc[UR4][R10.64+0x118] ;  /* 0x000118040a1a6981 */ /* 0x000ea2000c1e1900 */
        /* <DEDUP_REMOVED lines=8> */
[----:B---3--:R-:W-:-:S03]  /*0a90*/  @P2 LOP3.LUT R3, R3, R22, RZ, 0x3c, !PT ;  /* 0x0000001603032212 */ /* 0x008fc600078e3cff */
[----:B------:R-:W3:Y:S01]  /*0aa0*/  @P4 LDG.E R22, desc[UR4][R10.64+0x100] ;  /* 0x000100040a164981 */ /* 0x000ee2000c1e1900 */
[----:B--2---:R-:W-:-:S03]  /*0ab0*/  @P6 LOP3.LUT R15, R15, R26, RZ, 0x3c, !PT ;  /* 0x0000001a0f0f6212 */ /* 0x004fc600078e3cff */
[----:B------:R-:W2:Y:S01]  /*0ac0*/  @P0 LDG.E R26, desc[UR4][R10.64+0x12c] ;  /* 0x00012c040a1a0981 */ /* 0x000ea2000c1e1900 */
[----:B----4-:R-:W-:-:S03]  /*0ad0*/  @P2 LOP3.LUT R2, R2, R23, RZ, 0x3c, !PT ;  /* 0x0000001702022212 */ /* 0x010fc600078e3cff */
        /* <DEDUP_REMOVED lines=27> */
[----:B------:R-:W-:-:S05]  /*0c90*/  VIADD R19, R19, 0x10 ;  /* 0x0000001013137836 */ /* 0x000fca0000000000 */
[----:B------:R-:W-:Y:S02]  /*0ca0*/  ISETP.NE.AND P1, PT, R19, 0x20, PT ;  /* 0x000000201300780c */ /* 0x000fe40003f25270 */
[----:B------:R-:W-:Y:S02]  /*0cb0*/  @P5 LOP3.LUT R3, R3, R18, RZ, 0x3c, !PT ;  /* 0x0000001203035212 */ /* 0x000fe400078e3cff */
[----:B------:R-:W-:Y:S02]  /*0cc0*/  @P6 LOP3.LUT R4, R4, R21, RZ, 0x3c, !PT ;  /* 0x0000001504046212 */ /* 0x000fe400078e3cff */
[----:B---3--:R-:W-:-:S04]  /*0cd0*/  @P6 LOP3.LUT R3, R3, R22, RZ, 0x3c, !PT ;  /* 0x0000001603036212 */ /* 0x008fc800078e3cff */
[----:B--2---:R-:W-:Y:S02]  /*0ce0*/  @P0 LOP3.LUT R3, R3, R26, RZ, 0x3c, !PT ;  /* 0x0000001a03030212 */ /* 0x004fe400078e3cff */
[----:B----4-:R-:W-:Y:S02]  /*0cf0*/  @P6 LOP3.LUT R2, R2, R23, RZ, 0x3c, !PT ;  /* 0x0000001702026212 */ /* 0x010fe400078e3cff */
[----:B------:R-:W-:Y:S02]  /*0d00*/  @P6 LOP3.LUT R5, R5, R20, RZ, 0x3c, !PT ;  /* 0x0000001405056212 */ /* 0x000fe400078e3cff */
[----:B------:R-:W-:Y:S02]  /*0d10*/  @P0 LOP3.LUT R2, R2, R27, RZ, 0x3c, !PT ;  /* 0x0000001b02020212 */ /* 0x000fe400078e3cff */
[----:B------:R-:W-:Y:S02]  /*0d20*/  @P0 LOP3.LUT R4, R4, R25, RZ, 0x3c, !PT ;  /* 0x0000001904040212 */ /* 0x000fe400078e3cff */
[----:B------:R-:W-:Y:S01]  /*0d30*/  @P0 LOP3.LUT R5, R5, R24, RZ, 0x3c, !PT ;  /* 0x0000001805050212 */ /* 0x000fe200078e3cff */
[----:B------:R-:W-:Y:S06]  /*0d40*/  @P1 BRA `(.L_x_46) ;  /* 0xfffffff400481947 */ /* 0x000fec000383ffff */
[----:B------:R-:W-:-:S05]  /*0d50*/  VIADD R17, R17, 0x1 ;  /* 0x0000000111117836 */ /* 0x000fca0000000000 */
[----:B------:R-:W-:-:S13]  /*0d60*/  ISETP.NE.AND P0, PT, R17, 0x5, PT ;  /* 0x000000051100780c */ /* 0x000fda0003f05270 */
[----:B------:R-:W-:Y:S05]  /*0d70*/  @P0 BRA `(.L_x_47) ;  /* 0xfffffff400300947 */ /* 0x000fea000383ffff */
[----:B------:R1:W-:Y:S01]  /*0d80*/  STG.E.64 desc[UR4][R6.64+0x8], R4 ;  /* 0x0000080406007986 */ /* 0x0003e2000c101b04 */
[----:B------:R-:W-:Y:S01]  /*0d90*/  VIADD R14, R14, 0x1 ;  /* 0x000000010e0e7836 */ /* 0x000fe20000000000 */
[----:B------:R-:W-:Y:S02]  /*0da0*/  LOP3.LUT R11, R0, 0x3, RZ, 0xc0, !PT ;  /* 0x00000003000b7812 */ /* 0x000fe400078ec0ff */
[----:B------:R1:W-:Y:S02]  /*0db0*/  STG.E.64 desc[UR4][R6.64+0x10], R2 ;  /* 0x0000100206007986 */ /* 0x0003e4000c101b04 */
[----:B------:R-:W-:Y:S02]  /*0dc0*/  ISETP.GE.U32.AND P0, PT, R14, R11, PT ;  /* 0x0000000b0e00720c */ /* 0x000fe40003f06070 */
[----:B------:R1:W-:Y:S11]  /*0dd0*/  STG.E desc[UR4][R6.64+0x4], R15 ;  /* 0x0000040f06007986 */ /* 0x0003f6000c101904 */
[----:B------:R-:W-:Y:S05]  /*0de0*/  @!P0 BRA `(.L_x_48) ;  /* 0xfffffff400048947 */ /* 0x000fea000383ffff */
.L_x_45:
[----:B------:R-:W-:Y:S05]  /*0df0*/  BSYNC.RECONVERGENT B1 ;  /* 0x0000000000017941 */ /* 0x000fea0003800200 */
.L_x_44:
[----:B------:R-:W-:Y:S01]  /*0e00*/  ISETP.GT.U32.AND P0, PT, R0, 0x3, PT ;  /* 0x000000030000780c */ /* 0x000fe20003f04070 */
[----:B------:R-:W-:Y:S01]  /*0e10*/  VIADD R12, R12, 0x1 ;  /* 0x000000010c0c7836 */ /* 0x000fe20000000000 */
[--C-:B------:R-:W-:Y:S02]  /*0e20*/  SHF.R.U64 R0, R0, 0x2, R13.reuse ;  /* 0x0000000200007819 */ /* 0x100fe4000000120d */
[----:B------:R-:W-:Y:S02]  /*0e30*/  ISETP.GT.U32.AND.EX P0, PT, R13, RZ, PT, P0 ;  /* 0x000000ff0d00720c */ /* 0x000fe40003f04100 */
[----:B------:R-:W-:-:S11]  /*0e40*/  SHF.R.U32.HI R13, RZ, 0x2, R13 ;  /* 0x00000002ff0d7819 */ /* 0x000fd6000001160d */
[----:B------:R-:W-:Y:S05]  /*0e50*/  @P0 BRA `(.L_x_49) ;  /* 0xfffffff000c80947 */ /* 0x000fea000383ffff */
.L_x_43:
[----:B------:R-:W-:Y:S05]  /*0e60*/  BSYNC.RECONVERGENT B0 ;  /* 0x0000000000007941 */ /* 0x000fea0003800200 */
.L_x_42:
[----:B------:R-:W-:Y:S04]  /*0e70*/  STG.E.64 desc[UR4][R6.64+0x18], RZ ;  /* 0x000018ff06007986 */ /* 0x000fe8000c101b04 */
[----:B------:R-:W-:Y:S04]  /*0e80*/  STG.E desc[UR4][R6.64+0x20], RZ ;  /* 0x000020ff06007986 */ /* 0x000fe8000c101904 */
[----:B------:R-:W-:Y:S01]  /*0e90*/  STG.E.64 desc[UR4][R6.64+0x28], RZ ;  /* 0x000028ff06007986 */ /* 0x000fe2000c101b04 */
[----:B------:R-:W-:Y:S05]  /*0ea0*/  EXIT ;  /* 0x000000000000794d */ /* 0x000fea0003800000 */
.L_x_50:
        /* <DEDUP_REMOVED lines=13> */
.L_x_55:


//--------------------- .nv.global.init           --------------------------
	.section	.nv.global.init,"aw",@progbits
	.align	16
.nv.global.init:
	.type		__cudart_sin_cos_coeffs,@object
	.size		__cudart_sin_cos_coeffs,(__cudart_i2opi_d - __cudart_sin_cos_coeffs)
__cudart_sin_cos_coeffs:
        /*0000*/ 	.byte	0x46, 0xd2, 0xb0, 0x2c, 0xf1, 0xe5, 0x5a, 0xbe, 0x92, 0xe3, 0xac, 0x69, 0xe3, 0x1d, 0xc7, 0x3e
        /*0010*/ 	.byte	0xa1, 0x62, 0xdb, 0x19, 0xa0, 0x01, 0x2a, 0xbf, 0x18, 0x08, 0x11, 0x11, 0x11, 0x11, 0x81, 0x3f
        /*0020*/ 	.byte	0x54, 0x55, 0x55, 0x55, 0x55, 0x55, 0xc5, 0xbf, 0x00, 0x00, 0x00, 0x00, 0x00, 0x00, 0x00, 0x00
        /*0030*/ 	.byte	0x00, 0x00, 0x00, 0x00, 0x00, 0x00, 0x00, 0x00, 0x64, 0x81, 0xfd, 0x20, 0x83, 0xff, 0xa8, 0xbd
        /*0040*/ 	.byte	0x28, 0x85, 0xef, 0xc1, 0xa7, 0xee, 0x21, 0x3e, 0xd9, 0xe6, 0x06, 0x8e, 0x4f, 0x7e, 0x92, 0xbe
        /*0050*/ 	.byte	0xe9, 0xbc, 0xdd, 0x19, 0xa0, 0x01, 0xfa, 0x3e, 0x47, 0x5d, 0xc1, 0x16, 0x6c, 0xc1, 0x56, 0xbf
        /*0060*/ 	.byte	0x51, 0x55, 0x55, 0x55, 0x55, 0x55, 0xa5, 0x3f, 0x00, 0x00, 0x00, 0x00, 0x00, 0x00, 0xe0, 0xbf
        /*0070*/ 	.byte	0x00, 0x00, 0x00, 0x00, 0x00, 0x00, 0xf0, 0x3f, 0x00, 0x00, 0x00, 0x00, 0x00, 0x00, 0x00, 0x00
	.type		__cudart_i2opi_d,@object
	.size		__cudart_i2opi_d,(mrg32k3aM1SubSeq - __cudart_i2opi_d)
__cudart_i2opi_d:
        /* <DEDUP_REMOVED lines=9> */
	.type		mrg32k3aM1SubSeq,@object
	.size		mrg32k3aM1SubSeq,(mrg32k3aM2SubSeq - mrg32k3aM1SubSeq)
mrg32k3aM1SubSeq:
        /* <DEDUP_REMOVED lines=126> */
	.type		mrg32k3aM2SubSeq,@object
	.size		mrg32k3aM2SubSeq,(mrg32k3aM1 - mrg32k3aM2SubSeq)
mrg32k3aM2SubSeq:
        /* <DEDUP_REMOVED lines=126> */
	.type		mrg32k3aM1,@object
	.size		mrg32k3aM1,(mrg32k3aM1Seq - mrg32k3aM1)
mrg32k3aM1:
        /* <DEDUP_REMOVED lines=144> */
	.type		mrg32k3aM1Seq,@object
	.size		mrg32k3aM1Seq,(mrg32k3aM2 - mrg32k3aM1Seq)
mrg32k3aM1Seq:
        /* <DEDUP_REMOVED lines=144> */
	.type		mrg32k3aM2,@object
	.size		mrg32k3aM2,(mrg32k3aM2Seq - mrg32k3aM2)
mrg32k3aM2:
        /* <DEDUP_REMOVED lines=144> */
	.type		mrg32k3aM2Seq,@object
	.size		mrg32k3aM2Seq,(precalc_xorwow_matrix - mrg32k3aM2Seq)
mrg32k3aM2Seq:
        /* <DEDUP_REMOVED lines=144> */
	.type		precalc_xorwow_matrix,@object
	.size		precalc_xorwow_matrix,(precalc_xorwow_offset_matrix - precalc_xorwow_matrix)
precalc_xorwow_matrix:
        /* <DEDUP_REMOVED lines=6400> */
	.type		precalc_xorwow_offset_matrix,@object
	.size		precalc_xorwow_offset_matrix,(.L_1 - precalc_xorwow_offset_matrix)
precalc_xorwow_offset_matrix:
        /* <DEDUP_REMOVED lines=6400> */
.L_1:


//--------------------- .nv.shared.reserved.0     --------------------------
	.section	.nv.shared.reserved.0,"aw",@nobits
	.weak		__nv_reservedSMEM_offset_0_alias
	.size		__nv_reservedSMEM_offset_0_alias, 0, 64
	.other		__nv_reservedSMEM_offset_0_alias,@"STO_CUDA_RESERVED_SHARED STV_DEFAULT"
__nv_reservedSMEM_offset_0_alias:
	.zero		0
	.zero		64


//--------------------- .nv.constant0._Z13sum_reductionPjl --------------------------
	.section	.nv.constant0._Z13sum_reductionPjl,"a",@progbits
	.sectionflags	@""
	.align	4
.nv.constant0._Z13sum_reductionPjl:
	.zero		912


//--------------------- .nv.constant0._Z14mc_integrationiiPjjii --------------------------
	.section	.nv.constant0._Z14mc_integrationiiPjjii,"a",@progbits
	.sectionflags	@""
	.align	4
.nv.constant0._Z14mc_integrationiiPjjii:
	.zero		924


//--------------------- .nv.constant0._Z12setup_kerneljP17curandStateXORWOW --------------------------
	.section	.nv.constant0._Z12setup_kerneljP17curandStateXORWOW,"a",@progbits
	.sectionflags	@""
	.align	4
.nv.constant0._Z12setup_kerneljP17curandStateXORWOW:
	.zero		912


//--------------------- SYMBOLS --------------------------

	.type		.nv.reservedSmem.offset0,@object
	.size		.nv.reservedSmem.offset0,0x4
